//
// Generated by NVIDIA NVVM Compiler
//
// Compiler Build ID: CL-36424714
// Cuda compilation tools, release 13.0, V13.0.88
// Based on NVVM 20.0.0
//

.version 9.0
.target sm_100
.address_size 64

	// .globl	_Z6simeckPjS_

.visible .entry _Z6simeckPjS_(
	.param .u64 .ptr .align 1 _Z6simeckPjS__param_0,
	.param .u64 .ptr .align 1 _Z6simeckPjS__param_1
)
{
	.reg .pred 	%p<2>;
	.reg .b32 	%r<191>;
	.reg .b64 	%rd<13>;

	ld.param.u64 	%rd6, [_Z6simeckPjS__param_0];
	ld.param.u64 	%rd7, [_Z6simeckPjS__param_1];
	cvta.to.global.u64 	%rd8, %rd6;
	cvta.to.global.u64 	%rd9, %rd7;
	mov.u32 	%r21, %ntid.x;
	mov.u32 	%r22, %ctaid.x;
	mov.u32 	%r23, %tid.x;
	mad.lo.s32 	%r24, %r21, %r22, %r23;
	shl.b32 	%r25, %r24, 1;
	mul.wide.s32 	%rd10, %r25, 4;
	add.s64 	%rd1, %rd9, %rd10;
	shl.b32 	%r26, %r24, 2;
	mul.wide.s32 	%rd11, %r26, 4;
	add.s64 	%rd2, %rd8, %rd11;
	ld.global.u32 	%r183, [%rd2];
	mov.b32 	%r185, -4;
	mov.b64 	%rd12, 10139287619647;
	mov.b32 	%r184, 0;
$L__BB0_1:
	ld.global.u32 	%r28, [%rd1+4];
	ld.global.u32 	%r33, [%rd1];
	// begin inline asm
	{
	mov.u32 %r186, %r28; 
	shl.b32 %r189, %r28, 5; 
	shr.b32 %r190, %r28, 27; 
	or.b32 %r187, %r189, %r190; 
	shl.b32 %r189, %r28, 1; 
	shr.b32 %r190, %r28, 31; 
	or.b32 %r188, %r189, %r190; 
	and.b32 %r28, %r28, %r187; 
	xor.b32 %r28, %r28, %r188; 
	xor.b32 %r28, %r28, %r33; 
	xor.b32 %r28, %r28, %r183; 
	mov.u32 %r33, %r186; 
	}
	// end inline asm
	st.global.u32 	[%rd1+4], %r28;
	st.global.u32 	[%rd1], %r33;
	and.b32  	%r171, %r185, -4;
	cvt.u32.u64 	%r172, %rd12;
	and.b32  	%r173, %r172, 1;
	or.b32  	%r50, %r173, %r171;
	ld.global.u32 	%r44, [%rd2+4];
	ld.global.u32 	%r51, [%rd2+8];
	ld.global.u32 	%r52, [%rd2+12];
	// begin inline asm
	{
	mov.u32 %r186, %r44; 
	shl.b32 %r189, %r44, 5; 
	shr.b32 %r190, %r44, 27; 
	or.b32 %r187, %r189, %r190; 
	shl.b32 %r189, %r44, 1; 
	shr.b32 %r190, %r44, 31; 
	or.b32 %r188, %r189, %r190; 
	and.b32 %r44, %r44, %r187; 
	xor.b32 %r44, %r44, %r188; 
	xor.b32 %r44, %r44, %r183; 
	xor.b32 %r44, %r44, %r50; 
	mov.u32 %r183, %r186; 
	mov.u32 %r186, %r44; 
	mov.u32 %r44, %r51; 
	mov.u32 %r51, %r52; 
	mov.u32 %r52, %r186; 
	}
	// end inline asm
	st.global.u32 	[%rd2+4], %r44;
	st.global.u32 	[%rd2], %r183;
	st.global.u32 	[%rd2+8], %r51;
	st.global.u32 	[%rd2+12], %r52;
	ld.global.u32 	%r64, [%rd1+4];
	ld.global.u32 	%r69, [%rd1];
	// begin inline asm
	{
	mov.u32 %r186, %r64; 
	shl.b32 %r189, %r64, 5; 
	shr.b32 %r190, %r64, 27; 
	or.b32 %r187, %r189, %r190; 
	shl.b32 %r189, %r64, 1; 
	shr.b32 %r190, %r64, 31; 
	or.b32 %r188, %r189, %r190; 
	and.b32 %r64, %r64, %r187; 
	xor.b32 %r64, %r64, %r188; 
	xor.b32 %r64, %r64, %r69; 
	xor.b32 %r64, %r64, %r183; 
	mov.u32 %r69, %r186; 
	}
	// end inline asm
	st.global.u32 	[%rd1+4], %r64;
	st.global.u32 	[%rd1], %r69;
	and.b32  	%r174, %r50, -4;
	shr.u32 	%r175, %r172, 1;
	and.b32  	%r176, %r175, 1;
	or.b32  	%r86, %r176, %r174;
	ld.global.u32 	%r80, [%rd2+4];
	ld.global.u32 	%r87, [%rd2+8];
	ld.global.u32 	%r88, [%rd2+12];
	// begin inline asm
	{
	mov.u32 %r186, %r80; 
	shl.b32 %r189, %r80, 5; 
	shr.b32 %r190, %r80, 27; 
	or.b32 %r187, %r189, %r190; 
	shl.b32 %r189, %r80, 1; 
	shr.b32 %r190, %r80, 31; 
	or.b32 %r188, %r189, %r190; 
	and.b32 %r80, %r80, %r187; 
	xor.b32 %r80, %r80, %r188; 
	xor.b32 %r80, %r80, %r183; 
	xor.b32 %r80, %r80, %r86; 
	mov.u32 %r183, %r186; 
	mov.u32 %r186, %r80; 
	mov.u32 %r80, %r87; 
	mov.u32 %r87, %r88; 
	mov.u32 %r88, %r186; 
	}
	// end inline asm
	st.global.u32 	[%rd2+4], %r80;
	st.global.u32 	[%rd2], %r183;
	st.global.u32 	[%rd2+8], %r87;
	st.global.u32 	[%rd2+12], %r88;
	ld.global.u32 	%r100, [%rd1+4];
	ld.global.u32 	%r105, [%rd1];
	// begin inline asm
	{
	mov.u32 %r186, %r100; 
	shl.b32 %r189, %r100, 5; 
	shr.b32 %r190, %r100, 27; 
	or.b32 %r187, %r189, %r190; 
	shl.b32 %r189, %r100, 1; 
	shr.b32 %r190, %r100, 31; 
	or.b32 %r188, %r189, %r190; 
	and.b32 %r100, %r100, %r187; 
	xor.b32 %r100, %r100, %r188; 
	xor.b32 %r100, %r100, %r105; 
	xor.b32 %r100, %r100, %r183; 
	mov.u32 %r105, %r186; 
	}
	// end inline asm
	st.global.u32 	[%rd1+4], %r100;
	st.global.u32 	[%rd1], %r105;
	and.b32  	%r177, %r86, -4;
	shr.u32 	%r178, %r172, 2;
	and.b32  	%r179, %r178, 1;
	or.b32  	%r122, %r179, %r177;
	ld.global.u32 	%r116, [%rd2+4];
	ld.global.u32 	%r123, [%rd2+8];
	ld.global.u32 	%r124, [%rd2+12];
	// begin inline asm
	{
	mov.u32 %r186, %r116; 
	shl.b32 %r189, %r116, 5; 
	shr.b32 %r190, %r116, 27; 
	or.b32 %r187, %r189, %r190; 
	shl.b32 %r189, %r116, 1; 
	shr.b32 %r190, %r116, 31; 
	or.b32 %r188, %r189, %r190; 
	and.b32 %r116, %r116, %r187; 
	xor.b32 %r116, %r116, %r188; 
	xor.b32 %r116, %r116, %r183; 
	xor.b32 %r116, %r116, %r122; 
	mov.u32 %r183, %r186; 
	mov.u32 %r186, %r116; 
	mov.u32 %r116, %r123; 
	mov.u32 %r123, %r124; 
	mov.u32 %r124, %r186; 
	}
	// end inline asm
	st.global.u32 	[%rd2+4], %r116;
	st.global.u32 	[%rd2], %r183;
	st.global.u32 	[%rd2+8], %r123;
	st.global.u32 	[%rd2+12], %r124;
	ld.global.u32 	%r136, [%rd1+4];
	ld.global.u32 	%r141, [%rd1];
	// begin inline asm
	{
	mov.u32 %r186, %r136; 
	shl.b32 %r189, %r136, 5; 
	shr.b32 %r190, %r136, 27; 
	or.b32 %r187, %r189, %r190; 
	shl.b32 %r189, %r136, 1; 
	shr.b32 %r190, %r136, 31; 
	or.b32 %r188, %r189, %r190; 
	and.b32 %r136, %r136, %r187; 
	xor.b32 %r136, %r136, %r188; 
	xor.b32 %r136, %r136, %r141; 
	xor.b32 %r136, %r136, %r183; 
	mov.u32 %r141, %r186; 
	}
	// end inline asm
	st.global.u32 	[%rd1+4], %r136;
	st.global.u32 	[%rd1], %r141;
	and.b32  	%r180, %r122, -4;
	shr.u32 	%r181, %r172, 3;
	and.b32  	%r182, %r181, 1;
	or.b32  	%r185, %r182, %r180;
	shr.u64 	%rd12, %rd12, 4;
	ld.global.u32 	%r152, [%rd2+4];
	ld.global.u32 	%r159, [%rd2+8];
	ld.global.u32 	%r160, [%rd2+12];
	// begin inline asm
	{
	mov.u32 %r186, %r152; 
	shl.b32 %r189, %r152, 5; 
	shr.b32 %r190, %r152, 27; 
	or.b32 %r187, %r189, %r190; 
	shl.b32 %r189, %r152, 1; 
	shr.b32 %r190, %r152, 31; 
	or.b32 %r188, %r189, %r190; 
	and.b32 %r152, %r152, %r187; 
	xor.b32 %r152, %r152, %r188; 
	xor.b32 %r152, %r152, %r183; 
	xor.b32 %r152, %r152, %r185; 
	mov.u32 %r183, %r186; 
	mov.u32 %r186, %r152; 
	mov.u32 %r152, %r159; 
	mov.u32 %r159, %r160; 
	mov.u32 %r160, %r186; 
	}
	// end inline asm
	st.global.u32 	[%rd2+4], %r152;
	st.global.u32 	[%rd2], %r183;
	st.global.u32 	[%rd2+8], %r159;
	st.global.u32 	[%rd2+12], %r160;
	add.s32 	%r184, %r184, 4;
	setp.ne.s32 	%p1, %r184, 44;
	@%p1 bra 	$L__BB0_1;
	ret;

}
	// .globl	_Z5simonPjS_
.visible .entry _Z5simonPjS_(
	.param .u64 .ptr .align 1 _Z5simonPjS__param_0,
	.param .u64 .ptr .align 1 _Z5simonPjS__param_1
)
{
	.reg .b32 	%r<919>;
	.reg .b64 	%rd<9>;

	ld.param.u64 	%rd1, [_Z5simonPjS__param_0];
	ld.param.u64 	%rd2, [_Z5simonPjS__param_1];
	cvta.to.global.u64 	%rd3, %rd1;
	mov.u32 	%r913, %ntid.x;
	mov.u32 	%r914, %ctaid.x;
	mov.u32 	%r915, %tid.x;
	mad.lo.s32 	%r916, %r913, %r914, %r915;
	shl.b32 	%r917, %r916, 2;
	mul.wide.s32 	%rd4, %r917, 4;
	add.s64 	%rd5, %rd3, %rd4;
	ld.global.u32 	%r567, [%rd5];
	ld.global.u32 	%r16, [%rd5+4];
	ld.global.u32 	%r30, [%rd5+8];
	ld.global.u32 	%r35, [%rd5+12];
	cvta.to.global.u64 	%rd6, %rd2;
	mov.b32 	%r15, -4;
	// begin inline asm
	{
	xor.b32 %r3, %r15, %r567; 
	shr.b32 %r33, %r35, 3; 
	shl.b32 %r34, %r35, 29; 
	or.b32 %r33, %r33, %r34; 
	xor.b32 %r3, %r3, %r33; 
	xor.b32 %r3, %r3, %r16; 
	shr.b32 %r33, %r35, 4; 
	shl.b32 %r34, %r35, 28; 
	or.b32 %r33, %r33, %r34; 
	xor.b32 %r3, %r3, %r33; 
	shr.b32 %r33, %r16, 1; 
	shl.b32 %r34, %r16, 31; 
	or.b32 %r33, %r33, %r34; 
	xor.b32 %r3, %r3, %r33; 
	}
	// end inline asm
	xor.b32  	%r49, %r3, 1;
	// begin inline asm
	{
	xor.b32 %r17, %r15, %r16; 
	shr.b32 %r33, %r49, 3; 
	shl.b32 %r34, %r49, 29; 
	or.b32 %r33, %r33, %r34; 
	xor.b32 %r17, %r17, %r33; 
	xor.b32 %r17, %r17, %r30; 
	shr.b32 %r33, %r49, 4; 
	shl.b32 %r34, %r49, 28; 
	or.b32 %r33, %r33, %r34; 
	xor.b32 %r17, %r17, %r33; 
	shr.b32 %r33, %r30, 1; 
	shl.b32 %r34, %r30, 31; 
	or.b32 %r33, %r33, %r34; 
	xor.b32 %r17, %r17, %r33; 
	}
	// end inline asm
	xor.b32  	%r63, %r17, 1;
	// begin inline asm
	{
	xor.b32 %r77, %r15, %r30; 
	shr.b32 %r33, %r63, 3; 
	shl.b32 %r34, %r63, 29; 
	or.b32 %r33, %r33, %r34; 
	xor.b32 %r77, %r77, %r33; 
	xor.b32 %r77, %r77, %r35; 
	shr.b32 %r33, %r63, 4; 
	shl.b32 %r34, %r63, 28; 
	or.b32 %r33, %r33, %r34; 
	xor.b32 %r77, %r77, %r33; 
	shr.b32 %r33, %r35, 1; 
	shl.b32 %r34, %r35, 31; 
	or.b32 %r33, %r33, %r34; 
	xor.b32 %r77, %r77, %r33; 
	}
	// end inline asm
	// begin inline asm
	{
	xor.b32 %r45, %r15, %r35; 
	shr.b32 %r33, %r77, 3; 
	shl.b32 %r34, %r77, 29; 
	or.b32 %r33, %r33, %r34; 
	xor.b32 %r45, %r45, %r33; 
	xor.b32 %r45, %r45, %r49; 
	shr.b32 %r33, %r77, 4; 
	shl.b32 %r34, %r77, 28; 
	or.b32 %r33, %r33, %r34; 
	xor.b32 %r45, %r45, %r33; 
	shr.b32 %r33, %r49, 1; 
	shl.b32 %r34, %r49, 31; 
	or.b32 %r33, %r33, %r34; 
	xor.b32 %r45, %r45, %r33; 
	}
	// end inline asm
	xor.b32  	%r91, %r45, 1;
	// begin inline asm
	{
	xor.b32 %r59, %r15, %r49; 
	shr.b32 %r33, %r91, 3; 
	shl.b32 %r34, %r91, 29; 
	or.b32 %r33, %r33, %r34; 
	xor.b32 %r59, %r59, %r33; 
	xor.b32 %r59, %r59, %r63; 
	shr.b32 %r33, %r91, 4; 
	shl.b32 %r34, %r91, 28; 
	or.b32 %r33, %r33, %r34; 
	xor.b32 %r59, %r59, %r33; 
	shr.b32 %r33, %r63, 1; 
	shl.b32 %r34, %r63, 31; 
	or.b32 %r33, %r33, %r34; 
	xor.b32 %r59, %r59, %r33; 
	}
	// end inline asm
	xor.b32  	%r105, %r59, 1;
	// begin inline asm
	{
	xor.b32 %r119, %r15, %r63; 
	shr.b32 %r33, %r105, 3; 
	shl.b32 %r34, %r105, 29; 
	or.b32 %r33, %r33, %r34; 
	xor.b32 %r119, %r119, %r33; 
	xor.b32 %r119, %r119, %r77; 
	shr.b32 %r33, %r105, 4; 
	shl.b32 %r34, %r105, 28; 
	or.b32 %r33, %r33, %r34; 
	xor.b32 %r119, %r119, %r33; 
	shr.b32 %r33, %r77, 1; 
	shl.b32 %r34, %r77, 31; 
	or.b32 %r33, %r33, %r34; 
	xor.b32 %r119, %r119, %r33; 
	}
	// end inline asm
	// begin inline asm
	{
	xor.b32 %r87, %r15, %r77; 
	shr.b32 %r33, %r119, 3; 
	shl.b32 %r34, %r119, 29; 
	or.b32 %r33, %r33, %r34; 
	xor.b32 %r87, %r87, %r33; 
	xor.b32 %r87, %r87, %r91; 
	shr.b32 %r33, %r119, 4; 
	shl.b32 %r34, %r119, 28; 
	or.b32 %r33, %r33, %r34; 
	xor.b32 %r87, %r87, %r33; 
	shr.b32 %r33, %r91, 1; 
	shl.b32 %r34, %r91, 31; 
	or.b32 %r33, %r33, %r34; 
	xor.b32 %r87, %r87, %r33; 
	}
	// end inline asm
	xor.b32  	%r133, %r87, 1;
	// begin inline asm
	{
	xor.b32 %r101, %r15, %r91; 
	shr.b32 %r33, %r133, 3; 
	shl.b32 %r34, %r133, 29; 
	or.b32 %r33, %r33, %r34; 
	xor.b32 %r101, %r101, %r33; 
	xor.b32 %r101, %r101, %r105; 
	shr.b32 %r33, %r133, 4; 
	shl.b32 %r34, %r133, 28; 
	or.b32 %r33, %r33, %r34; 
	xor.b32 %r101, %r101, %r33; 
	shr.b32 %r33, %r105, 1; 
	shl.b32 %r34, %r105, 31; 
	or.b32 %r33, %r33, %r34; 
	xor.b32 %r101, %r101, %r33; 
	}
	// end inline asm
	xor.b32  	%r147, %r101, 1;
	// begin inline asm
	{
	xor.b32 %r115, %r15, %r105; 
	shr.b32 %r33, %r147, 3; 
	shl.b32 %r34, %r147, 29; 
	or.b32 %r33, %r33, %r34; 
	xor.b32 %r115, %r115, %r33; 
	xor.b32 %r115, %r115, %r119; 
	shr.b32 %r33, %r147, 4; 
	shl.b32 %r34, %r147, 28; 
	or.b32 %r33, %r33, %r34; 
	xor.b32 %r115, %r115, %r33; 
	shr.b32 %r33, %r119, 1; 
	shl.b32 %r34, %r119, 31; 
	or.b32 %r33, %r33, %r34; 
	xor.b32 %r115, %r115, %r33; 
	}
	// end inline asm
	xor.b32  	%r161, %r115, 1;
	// begin inline asm
	{
	xor.b32 %r175, %r15, %r119; 
	shr.b32 %r33, %r161, 3; 
	shl.b32 %r34, %r161, 29; 
	or.b32 %r33, %r33, %r34; 
	xor.b32 %r175, %r175, %r33; 
	xor.b32 %r175, %r175, %r133; 
	shr.b32 %r33, %r161, 4; 
	shl.b32 %r34, %r161, 28; 
	or.b32 %r33, %r33, %r34; 
	xor.b32 %r175, %r175, %r33; 
	shr.b32 %r33, %r133, 1; 
	shl.b32 %r34, %r133, 31; 
	or.b32 %r33, %r33, %r34; 
	xor.b32 %r175, %r175, %r33; 
	}
	// end inline asm
	// begin inline asm
	{
	xor.b32 %r143, %r15, %r133; 
	shr.b32 %r33, %r175, 3; 
	shl.b32 %r34, %r175, 29; 
	or.b32 %r33, %r33, %r34; 
	xor.b32 %r143, %r143, %r33; 
	xor.b32 %r143, %r143, %r147; 
	shr.b32 %r33, %r175, 4; 
	shl.b32 %r34, %r175, 28; 
	or.b32 %r33, %r33, %r34; 
	xor.b32 %r143, %r143, %r33; 
	shr.b32 %r33, %r147, 1; 
	shl.b32 %r34, %r147, 31; 
	or.b32 %r33, %r33, %r34; 
	xor.b32 %r143, %r143, %r33; 
	}
	// end inline asm
	xor.b32  	%r189, %r143, 1;
	// begin inline asm
	{
	xor.b32 %r203, %r15, %r147; 
	shr.b32 %r33, %r189, 3; 
	shl.b32 %r34, %r189, 29; 
	or.b32 %r33, %r33, %r34; 
	xor.b32 %r203, %r203, %r33; 
	xor.b32 %r203, %r203, %r161; 
	shr.b32 %r33, %r189, 4; 
	shl.b32 %r34, %r189, 28; 
	or.b32 %r33, %r33, %r34; 
	xor.b32 %r203, %r203, %r33; 
	shr.b32 %r33, %r161, 1; 
	shl.b32 %r34, %r161, 31; 
	or.b32 %r33, %r33, %r34; 
	xor.b32 %r203, %r203, %r33; 
	}
	// end inline asm
	// begin inline asm
	{
	xor.b32 %r171, %r15, %r161; 
	shr.b32 %r33, %r203, 3; 
	shl.b32 %r34, %r203, 29; 
	or.b32 %r33, %r33, %r34; 
	xor.b32 %r171, %r171, %r33; 
	xor.b32 %r171, %r171, %r175; 
	shr.b32 %r33, %r203, 4; 
	shl.b32 %r34, %r203, 28; 
	or.b32 %r33, %r33, %r34; 
	xor.b32 %r171, %r171, %r33; 
	shr.b32 %r33, %r175, 1; 
	shl.b32 %r34, %r175, 31; 
	or.b32 %r33, %r33, %r34; 
	xor.b32 %r171, %r171, %r33; 
	}
	// end inline asm
	xor.b32  	%r217, %r171, 1;
	// begin inline asm
	{
	xor.b32 %r185, %r15, %r175; 
	shr.b32 %r33, %r217, 3; 
	shl.b32 %r34, %r217, 29; 
	or.b32 %r33, %r33, %r34; 
	xor.b32 %r185, %r185, %r33; 
	xor.b32 %r185, %r185, %r189; 
	shr.b32 %r33, %r217, 4; 
	shl.b32 %r34, %r217, 28; 
	or.b32 %r33, %r33, %r34; 
	xor.b32 %r185, %r185, %r33; 
	shr.b32 %r33, %r189, 1; 
	shl.b32 %r34, %r189, 31; 
	or.b32 %r33, %r33, %r34; 
	xor.b32 %r185, %r185, %r33; 
	}
	// end inline asm
	xor.b32  	%r231, %r185, 1;
	// begin inline asm
	{
	xor.b32 %r245, %r15, %r189; 
	shr.b32 %r33, %r231, 3; 
	shl.b32 %r34, %r231, 29; 
	or.b32 %r33, %r33, %r34; 
	xor.b32 %r245, %r245, %r33; 
	xor.b32 %r245, %r245, %r203; 
	shr.b32 %r33, %r231, 4; 
	shl.b32 %r34, %r231, 28; 
	or.b32 %r33, %r33, %r34; 
	xor.b32 %r245, %r245, %r33; 
	shr.b32 %r33, %r203, 1; 
	shl.b32 %r34, %r203, 31; 
	or.b32 %r33, %r33, %r34; 
	xor.b32 %r245, %r245, %r33; 
	}
	// end inline asm
	// begin inline asm
	{
	xor.b32 %r259, %r15, %r203; 
	shr.b32 %r33, %r245, 3; 
	shl.b32 %r34, %r245, 29; 
	or.b32 %r33, %r33, %r34; 
	xor.b32 %r259, %r259, %r33; 
	xor.b32 %r259, %r259, %r217; 
	shr.b32 %r33, %r245, 4; 
	shl.b32 %r34, %r245, 28; 
	or.b32 %r33, %r33, %r34; 
	xor.b32 %r259, %r259, %r33; 
	shr.b32 %r33, %r217, 1; 
	shl.b32 %r34, %r217, 31; 
	or.b32 %r33, %r33, %r34; 
	xor.b32 %r259, %r259, %r33; 
	}
	// end inline asm
	// begin inline asm
	{
	xor.b32 %r273, %r15, %r217; 
	shr.b32 %r33, %r259, 3; 
	shl.b32 %r34, %r259, 29; 
	or.b32 %r33, %r33, %r34; 
	xor.b32 %r273, %r273, %r33; 
	xor.b32 %r273, %r273, %r231; 
	shr.b32 %r33, %r259, 4; 
	shl.b32 %r34, %r259, 28; 
	or.b32 %r33, %r33, %r34; 
	xor.b32 %r273, %r273, %r33; 
	shr.b32 %r33, %r231, 1; 
	shl.b32 %r34, %r231, 31; 
	or.b32 %r33, %r33, %r34; 
	xor.b32 %r273, %r273, %r33; 
	}
	// end inline asm
	// begin inline asm
	{
	xor.b32 %r241, %r15, %r231; 
	shr.b32 %r33, %r273, 3; 
	shl.b32 %r34, %r273, 29; 
	or.b32 %r33, %r33, %r34; 
	xor.b32 %r241, %r241, %r33; 
	xor.b32 %r241, %r241, %r245; 
	shr.b32 %r33, %r273, 4; 
	shl.b32 %r34, %r273, 28; 
	or.b32 %r33, %r33, %r34; 
	xor.b32 %r241, %r241, %r33; 
	shr.b32 %r33, %r245, 1; 
	shl.b32 %r34, %r245, 31; 
	or.b32 %r33, %r33, %r34; 
	xor.b32 %r241, %r241, %r33; 
	}
	// end inline asm
	xor.b32  	%r287, %r241, 1;
	// begin inline asm
	{
	xor.b32 %r255, %r15, %r245; 
	shr.b32 %r33, %r287, 3; 
	shl.b32 %r34, %r287, 29; 
	or.b32 %r33, %r33, %r34; 
	xor.b32 %r255, %r255, %r33; 
	xor.b32 %r255, %r255, %r259; 
	shr.b32 %r33, %r287, 4; 
	shl.b32 %r34, %r287, 28; 
	or.b32 %r33, %r33, %r34; 
	xor.b32 %r255, %r255, %r33; 
	shr.b32 %r33, %r259, 1; 
	shl.b32 %r34, %r259, 31; 
	or.b32 %r33, %r33, %r34; 
	xor.b32 %r255, %r255, %r33; 
	}
	// end inline asm
	xor.b32  	%r301, %r255, 1;
	// begin inline asm
	{
	xor.b32 %r315, %r15, %r259; 
	shr.b32 %r33, %r301, 3; 
	shl.b32 %r34, %r301, 29; 
	or.b32 %r33, %r33, %r34; 
	xor.b32 %r315, %r315, %r33; 
	xor.b32 %r315, %r315, %r273; 
	shr.b32 %r33, %r301, 4; 
	shl.b32 %r34, %r301, 28; 
	or.b32 %r33, %r33, %r34; 
	xor.b32 %r315, %r315, %r33; 
	shr.b32 %r33, %r273, 1; 
	shl.b32 %r34, %r273, 31; 
	or.b32 %r33, %r33, %r34; 
	xor.b32 %r315, %r315, %r33; 
	}
	// end inline asm
	// begin inline asm
	{
	xor.b32 %r329, %r15, %r273; 
	shr.b32 %r33, %r315, 3; 
	shl.b32 %r34, %r315, 29; 
	or.b32 %r33, %r33, %r34; 
	xor.b32 %r329, %r329, %r33; 
	xor.b32 %r329, %r329, %r287; 
	shr.b32 %r33, %r315, 4; 
	shl.b32 %r34, %r315, 28; 
	or.b32 %r33, %r33, %r34; 
	xor.b32 %r329, %r329, %r33; 
	shr.b32 %r33, %r287, 1; 
	shl.b32 %r34, %r287, 31; 
	or.b32 %r33, %r33, %r34; 
	xor.b32 %r329, %r329, %r33; 
	}
	// end inline asm
	// begin inline asm
	{
	xor.b32 %r297, %r15, %r287; 
	shr.b32 %r33, %r329, 3; 
	shl.b32 %r34, %r329, 29; 
	or.b32 %r33, %r33, %r34; 
	xor.b32 %r297, %r297, %r33; 
	xor.b32 %r297, %r297, %r301; 
	shr.b32 %r33, %r329, 4; 
	shl.b32 %r34, %r329, 28; 
	or.b32 %r33, %r33, %r34; 
	xor.b32 %r297, %r297, %r33; 
	shr.b32 %r33, %r301, 1; 
	shl.b32 %r34, %r301, 31; 
	or.b32 %r33, %r33, %r34; 
	xor.b32 %r297, %r297, %r33; 
	}
	// end inline asm
	xor.b32  	%r343, %r297, 1;
	// begin inline asm
	{
	xor.b32 %r357, %r15, %r301; 
	shr.b32 %r33, %r343, 3; 
	shl.b32 %r34, %r343, 29; 
	or.b32 %r33, %r33, %r34; 
	xor.b32 %r357, %r357, %r33; 
	xor.b32 %r357, %r357, %r315; 
	shr.b32 %r33, %r343, 4; 
	shl.b32 %r34, %r343, 28; 
	or.b32 %r33, %r33, %r34; 
	xor.b32 %r357, %r357, %r33; 
	shr.b32 %r33, %r315, 1; 
	shl.b32 %r34, %r315, 31; 
	or.b32 %r33, %r33, %r34; 
	xor.b32 %r357, %r357, %r33; 
	}
	// end inline asm
	// begin inline asm
	{
	xor.b32 %r325, %r15, %r315; 
	shr.b32 %r33, %r357, 3; 
	shl.b32 %r34, %r357, 29; 
	or.b32 %r33, %r33, %r34; 
	xor.b32 %r325, %r325, %r33; 
	xor.b32 %r325, %r325, %r329; 
	shr.b32 %r33, %r357, 4; 
	shl.b32 %r34, %r357, 28; 
	or.b32 %r33, %r33, %r34; 
	xor.b32 %r325, %r325, %r33; 
	shr.b32 %r33, %r329, 1; 
	shl.b32 %r34, %r329, 31; 
	or.b32 %r33, %r33, %r34; 
	xor.b32 %r325, %r325, %r33; 
	}
	// end inline asm
	xor.b32  	%r371, %r325, 1;
	// begin inline asm
	{
	xor.b32 %r339, %r15, %r329; 
	shr.b32 %r33, %r371, 3; 
	shl.b32 %r34, %r371, 29; 
	or.b32 %r33, %r33, %r34; 
	xor.b32 %r339, %r339, %r33; 
	xor.b32 %r339, %r339, %r343; 
	shr.b32 %r33, %r371, 4; 
	shl.b32 %r34, %r371, 28; 
	or.b32 %r33, %r33, %r34; 
	xor.b32 %r339, %r339, %r33; 
	shr.b32 %r33, %r343, 1; 
	shl.b32 %r34, %r343, 31; 
	or.b32 %r33, %r33, %r34; 
	xor.b32 %r339, %r339, %r33; 
	}
	// end inline asm
	xor.b32  	%r385, %r339, 1;
	// begin inline asm
	{
	xor.b32 %r353, %r15, %r343; 
	shr.b32 %r33, %r385, 3; 
	shl.b32 %r34, %r385, 29; 
	or.b32 %r33, %r33, %r34; 
	xor.b32 %r353, %r353, %r33; 
	xor.b32 %r353, %r353, %r357; 
	shr.b32 %r33, %r385, 4; 
	shl.b32 %r34, %r385, 28; 
	or.b32 %r33, %r33, %r34; 
	xor.b32 %r353, %r353, %r33; 
	shr.b32 %r33, %r357, 1; 
	shl.b32 %r34, %r357, 31; 
	or.b32 %r33, %r33, %r34; 
	xor.b32 %r353, %r353, %r33; 
	}
	// end inline asm
	xor.b32  	%r399, %r353, 1;
	// begin inline asm
	{
	xor.b32 %r367, %r15, %r357; 
	shr.b32 %r33, %r399, 3; 
	shl.b32 %r34, %r399, 29; 
	or.b32 %r33, %r33, %r34; 
	xor.b32 %r367, %r367, %r33; 
	xor.b32 %r367, %r367, %r371; 
	shr.b32 %r33, %r399, 4; 
	shl.b32 %r34, %r399, 28; 
	or.b32 %r33, %r33, %r34; 
	xor.b32 %r367, %r367, %r33; 
	shr.b32 %r33, %r371, 1; 
	shl.b32 %r34, %r371, 31; 
	or.b32 %r33, %r33, %r34; 
	xor.b32 %r367, %r367, %r33; 
	}
	// end inline asm
	xor.b32  	%r413, %r367, 1;
	// begin inline asm
	{
	xor.b32 %r427, %r15, %r371; 
	shr.b32 %r33, %r413, 3; 
	shl.b32 %r34, %r413, 29; 
	or.b32 %r33, %r33, %r34; 
	xor.b32 %r427, %r427, %r33; 
	xor.b32 %r427, %r427, %r385; 
	shr.b32 %r33, %r413, 4; 
	shl.b32 %r34, %r413, 28; 
	or.b32 %r33, %r33, %r34; 
	xor.b32 %r427, %r427, %r33; 
	shr.b32 %r33, %r385, 1; 
	shl.b32 %r34, %r385, 31; 
	or.b32 %r33, %r33, %r34; 
	xor.b32 %r427, %r427, %r33; 
	}
	// end inline asm
	// begin inline asm
	{
	xor.b32 %r441, %r15, %r385; 
	shr.b32 %r33, %r427, 3; 
	shl.b32 %r34, %r427, 29; 
	or.b32 %r33, %r33, %r34; 
	xor.b32 %r441, %r441, %r33; 
	xor.b32 %r441, %r441, %r399; 
	shr.b32 %r33, %r427, 4; 
	shl.b32 %r34, %r427, 28; 
	or.b32 %r33, %r33, %r34; 
	xor.b32 %r441, %r441, %r33; 
	shr.b32 %r33, %r399, 1; 
	shl.b32 %r34, %r399, 31; 
	or.b32 %r33, %r33, %r34; 
	xor.b32 %r441, %r441, %r33; 
	}
	// end inline asm
	// begin inline asm
	{
	xor.b32 %r455, %r15, %r399; 
	shr.b32 %r33, %r441, 3; 
	shl.b32 %r34, %r441, 29; 
	or.b32 %r33, %r33, %r34; 
	xor.b32 %r455, %r455, %r33; 
	xor.b32 %r455, %r455, %r413; 
	shr.b32 %r33, %r441, 4; 
	shl.b32 %r34, %r441, 28; 
	or.b32 %r33, %r33, %r34; 
	xor.b32 %r455, %r455, %r33; 
	shr.b32 %r33, %r413, 1; 
	shl.b32 %r34, %r413, 31; 
	or.b32 %r33, %r33, %r34; 
	xor.b32 %r455, %r455, %r33; 
	}
	// end inline asm
	// begin inline asm
	{
	xor.b32 %r469, %r15, %r413; 
	shr.b32 %r33, %r455, 3; 
	shl.b32 %r34, %r455, 29; 
	or.b32 %r33, %r33, %r34; 
	xor.b32 %r469, %r469, %r33; 
	xor.b32 %r469, %r469, %r427; 
	shr.b32 %r33, %r455, 4; 
	shl.b32 %r34, %r455, 28; 
	or.b32 %r33, %r33, %r34; 
	xor.b32 %r469, %r469, %r33; 
	shr.b32 %r33, %r427, 1; 
	shl.b32 %r34, %r427, 31; 
	or.b32 %r33, %r33, %r34; 
	xor.b32 %r469, %r469, %r33; 
	}
	// end inline asm
	// begin inline asm
	{
	xor.b32 %r483, %r15, %r427; 
	shr.b32 %r33, %r469, 3; 
	shl.b32 %r34, %r469, 29; 
	or.b32 %r33, %r33, %r34; 
	xor.b32 %r483, %r483, %r33; 
	xor.b32 %r483, %r483, %r441; 
	shr.b32 %r33, %r469, 4; 
	shl.b32 %r34, %r469, 28; 
	or.b32 %r33, %r33, %r34; 
	xor.b32 %r483, %r483, %r33; 
	shr.b32 %r33, %r441, 1; 
	shl.b32 %r34, %r441, 31; 
	or.b32 %r33, %r33, %r34; 
	xor.b32 %r483, %r483, %r33; 
	}
	// end inline asm
	// begin inline asm
	{
	xor.b32 %r497, %r15, %r441; 
	shr.b32 %r33, %r483, 3; 
	shl.b32 %r34, %r483, 29; 
	or.b32 %r33, %r33, %r34; 
	xor.b32 %r497, %r497, %r33; 
	xor.b32 %r497, %r497, %r455; 
	shr.b32 %r33, %r483, 4; 
	shl.b32 %r34, %r483, 28; 
	or.b32 %r33, %r33, %r34; 
	xor.b32 %r497, %r497, %r33; 
	shr.b32 %r33, %r455, 1; 
	shl.b32 %r34, %r455, 31; 
	or.b32 %r33, %r33, %r34; 
	xor.b32 %r497, %r497, %r33; 
	}
	// end inline asm
	// begin inline asm
	{
	xor.b32 %r465, %r15, %r455; 
	shr.b32 %r33, %r497, 3; 
	shl.b32 %r34, %r497, 29; 
	or.b32 %r33, %r33, %r34; 
	xor.b32 %r465, %r465, %r33; 
	xor.b32 %r465, %r465, %r469; 
	shr.b32 %r33, %r497, 4; 
	shl.b32 %r34, %r497, 28; 
	or.b32 %r33, %r33, %r34; 
	xor.b32 %r465, %r465, %r33; 
	shr.b32 %r33, %r469, 1; 
	shl.b32 %r34, %r469, 31; 
	or.b32 %r33, %r33, %r34; 
	xor.b32 %r465, %r465, %r33; 
	}
	// end inline asm
	xor.b32  	%r511, %r465, 1;
	// begin inline asm
	{
	xor.b32 %r525, %r15, %r469; 
	shr.b32 %r33, %r511, 3; 
	shl.b32 %r34, %r511, 29; 
	or.b32 %r33, %r33, %r34; 
	xor.b32 %r525, %r525, %r33; 
	xor.b32 %r525, %r525, %r483; 
	shr.b32 %r33, %r511, 4; 
	shl.b32 %r34, %r511, 28; 
	or.b32 %r33, %r33, %r34; 
	xor.b32 %r525, %r525, %r33; 
	shr.b32 %r33, %r483, 1; 
	shl.b32 %r34, %r483, 31; 
	or.b32 %r33, %r33, %r34; 
	xor.b32 %r525, %r525, %r33; 
	}
	// end inline asm
	// begin inline asm
	{
	xor.b32 %r539, %r15, %r483; 
	shr.b32 %r33, %r525, 3; 
	shl.b32 %r34, %r525, 29; 
	or.b32 %r33, %r33, %r34; 
	xor.b32 %r539, %r539, %r33; 
	xor.b32 %r539, %r539, %r497; 
	shr.b32 %r33, %r525, 4; 
	shl.b32 %r34, %r525, 28; 
	or.b32 %r33, %r33, %r34; 
	xor.b32 %r539, %r539, %r33; 
	shr.b32 %r33, %r497, 1; 
	shl.b32 %r34, %r497, 31; 
	or.b32 %r33, %r33, %r34; 
	xor.b32 %r539, %r539, %r33; 
	}
	// end inline asm
	// begin inline asm
	{
	xor.b32 %r507, %r15, %r497; 
	shr.b32 %r33, %r539, 3; 
	shl.b32 %r34, %r539, 29; 
	or.b32 %r33, %r33, %r34; 
	xor.b32 %r507, %r507, %r33; 
	xor.b32 %r507, %r507, %r511; 
	shr.b32 %r33, %r539, 4; 
	shl.b32 %r34, %r539, 28; 
	or.b32 %r33, %r33, %r34; 
	xor.b32 %r507, %r507, %r33; 
	shr.b32 %r33, %r511, 1; 
	shl.b32 %r34, %r511, 31; 
	or.b32 %r33, %r33, %r34; 
	xor.b32 %r507, %r507, %r33; 
	}
	// end inline asm
	xor.b32  	%r553, %r507, 1;
	// begin inline asm
	{
	xor.b32 %r888, %r15, %r511; 
	shr.b32 %r33, %r553, 3; 
	shl.b32 %r34, %r553, 29; 
	or.b32 %r33, %r33, %r34; 
	xor.b32 %r888, %r888, %r33; 
	xor.b32 %r888, %r888, %r525; 
	shr.b32 %r33, %r553, 4; 
	shl.b32 %r34, %r553, 28; 
	or.b32 %r33, %r33, %r34; 
	xor.b32 %r888, %r888, %r33; 
	shr.b32 %r33, %r525, 1; 
	shl.b32 %r34, %r525, 31; 
	or.b32 %r33, %r33, %r34; 
	xor.b32 %r888, %r888, %r33; 
	}
	// end inline asm
	// begin inline asm
	{
	xor.b32 %r903, %r15, %r525; 
	shr.b32 %r33, %r888, 3; 
	shl.b32 %r34, %r888, 29; 
	or.b32 %r33, %r33, %r34; 
	xor.b32 %r903, %r903, %r33; 
	xor.b32 %r903, %r903, %r539; 
	shr.b32 %r33, %r888, 4; 
	shl.b32 %r34, %r888, 28; 
	or.b32 %r33, %r33, %r34; 
	xor.b32 %r903, %r903, %r33; 
	shr.b32 %r33, %r539, 1; 
	shl.b32 %r34, %r539, 31; 
	or.b32 %r33, %r33, %r34; 
	xor.b32 %r903, %r903, %r33; 
	}
	// end inline asm
	// begin inline asm
	{
	xor.b32 %r904, %r15, %r539; 
	shr.b32 %r33, %r903, 3; 
	shl.b32 %r34, %r903, 29; 
	or.b32 %r33, %r33, %r34; 
	xor.b32 %r904, %r904, %r33; 
	xor.b32 %r904, %r904, %r553; 
	shr.b32 %r33, %r903, 4; 
	shl.b32 %r34, %r903, 28; 
	or.b32 %r33, %r33, %r34; 
	xor.b32 %r904, %r904, %r33; 
	shr.b32 %r33, %r553, 1; 
	shl.b32 %r34, %r553, 31; 
	or.b32 %r33, %r33, %r34; 
	xor.b32 %r904, %r904, %r33; 
	}
	// end inline asm
	shl.b32 	%r918, %r916, 1;
	mul.wide.s32 	%rd7, %r918, 4;
	add.s64 	%rd8, %rd6, %rd7;
	ld.global.u32 	%r582, [%rd8];
	ld.global.u32 	%r577, [%rd8+4];
	// begin inline asm
	{
	shl.b32 %r33, %r577, 1; 
	shr.b32 %r34, %r577, 31; 
	or.b32 %r596, %r33, %r34; 
	shl.b32 %r33, %r577, 8; 
	shr.b32 %r34, %r577, 24; 
	or.b32 %r597, %r33, %r34; 
	and.b32 %r596, %r596, %r597; 
	xor.b32 %r582, %r582, %r596; 
	shl.b32 %r33, %r577, 2; 
	shr.b32 %r34, %r577, 30; 
	or.b32 %r33, %r33, %r34; 
	xor.b32 %r582, %r582, %r33; 
	xor.b32 %r582, %r582, %r567; 
	shl.b32 %r33, %r582, 1; 
	shr.b32 %r34, %r582, 31; 
	or.b32 %r596, %r33, %r34; 
	shl.b32 %r33, %r582, 8; 
	shr.b32 %r34, %r582, 24; 
	or.b32 %r597, %r33, %r34; 
	and.b32 %r596, %r596, %r597; 
	xor.b32 %r577, %r577, %r596; 
	shl.b32 %r33, %r582, 2; 
	shr.b32 %r34, %r582, 30; 
	or.b32 %r33, %r33, %r34; 
	xor.b32 %r577, %r577, %r33; 
	xor.b32 %r577, %r577, %r16; 
	}
	// end inline asm
	// begin inline asm
	{
	shl.b32 %r33, %r577, 1; 
	shr.b32 %r34, %r577, 31; 
	or.b32 %r596, %r33, %r34; 
	shl.b32 %r33, %r577, 8; 
	shr.b32 %r34, %r577, 24; 
	or.b32 %r597, %r33, %r34; 
	and.b32 %r596, %r596, %r597; 
	xor.b32 %r582, %r582, %r596; 
	shl.b32 %r33, %r577, 2; 
	shr.b32 %r34, %r577, 30; 
	or.b32 %r33, %r33, %r34; 
	xor.b32 %r582, %r582, %r33; 
	xor.b32 %r582, %r582, %r30; 
	shl.b32 %r33, %r582, 1; 
	shr.b32 %r34, %r582, 31; 
	or.b32 %r596, %r33, %r34; 
	shl.b32 %r33, %r582, 8; 
	shr.b32 %r34, %r582, 24; 
	or.b32 %r597, %r33, %r34; 
	and.b32 %r596, %r596, %r597; 
	xor.b32 %r577, %r577, %r596; 
	shl.b32 %r33, %r582, 2; 
	shr.b32 %r34, %r582, 30; 
	or.b32 %r33, %r33, %r34; 
	xor.b32 %r577, %r577, %r33; 
	xor.b32 %r577, %r577, %r35; 
	}
	// end inline asm
	// begin inline asm
	{
	shl.b32 %r33, %r577, 1; 
	shr.b32 %r34, %r577, 31; 
	or.b32 %r596, %r33, %r34; 
	shl.b32 %r33, %r577, 8; 
	shr.b32 %r34, %r577, 24; 
	or.b32 %r597, %r33, %r34; 
	and.b32 %r596, %r596, %r597; 
	xor.b32 %r582, %r582, %r596; 
	shl.b32 %r33, %r577, 2; 
	shr.b32 %r34, %r577, 30; 
	or.b32 %r33, %r33, %r34; 
	xor.b32 %r582, %r582, %r33; 
	xor.b32 %r582, %r582, %r49; 
	shl.b32 %r33, %r582, 1; 
	shr.b32 %r34, %r582, 31; 
	or.b32 %r596, %r33, %r34; 
	shl.b32 %r33, %r582, 8; 
	shr.b32 %r34, %r582, 24; 
	or.b32 %r597, %r33, %r34; 
	and.b32 %r596, %r596, %r597; 
	xor.b32 %r577, %r577, %r596; 
	shl.b32 %r33, %r582, 2; 
	shr.b32 %r34, %r582, 30; 
	or.b32 %r33, %r33, %r34; 
	xor.b32 %r577, %r577, %r33; 
	xor.b32 %r577, %r577, %r63; 
	}
	// end inline asm
	// begin inline asm
	{
	shl.b32 %r33, %r577, 1; 
	shr.b32 %r34, %r577, 31; 
	or.b32 %r596, %r33, %r34; 
	shl.b32 %r33, %r577, 8; 
	shr.b32 %r34, %r577, 24; 
	or.b32 %r597, %r33, %r34; 
	and.b32 %r596, %r596, %r597; 
	xor.b32 %r582, %r582, %r596; 
	shl.b32 %r33, %r577, 2; 
	shr.b32 %r34, %r577, 30; 
	or.b32 %r33, %r33, %r34; 
	xor.b32 %r582, %r582, %r33; 
	xor.b32 %r582, %r582, %r77; 
	shl.b32 %r33, %r582, 1; 
	shr.b32 %r34, %r582, 31; 
	or.b32 %r596, %r33, %r34; 
	shl.b32 %r33, %r582, 8; 
	shr.b32 %r34, %r582, 24; 
	or.b32 %r597, %r33, %r34; 
	and.b32 %r596, %r596, %r597; 
	xor.b32 %r577, %r577, %r596; 
	shl.b32 %r33, %r582, 2; 
	shr.b32 %r34, %r582, 30; 
	or.b32 %r33, %r33, %r34; 
	xor.b32 %r577, %r577, %r33; 
	xor.b32 %r577, %r577, %r91; 
	}
	// end inline asm
	// begin inline asm
	{
	shl.b32 %r33, %r577, 1; 
	shr.b32 %r34, %r577, 31; 
	or.b32 %r596, %r33, %r34; 
	shl.b32 %r33, %r577, 8; 
	shr.b32 %r34, %r577, 24; 
	or.b32 %r597, %r33, %r34; 
	and.b32 %r596, %r596, %r597; 
	xor.b32 %r582, %r582, %r596; 
	shl.b32 %r33, %r577, 2; 
	shr.b32 %r34, %r577, 30; 
	or.b32 %r33, %r33, %r34; 
	xor.b32 %r582, %r582, %r33; 
	xor.b32 %r582, %r582, %r105; 
	shl.b32 %r33, %r582, 1; 
	shr.b32 %r34, %r582, 31; 
	or.b32 %r596, %r33, %r34; 
	shl.b32 %r33, %r582, 8; 
	shr.b32 %r34, %r582, 24; 
	or.b32 %r597, %r33, %r34; 
	and.b32 %r596, %r596, %r597; 
	xor.b32 %r577, %r577, %r596; 
	shl.b32 %r33, %r582, 2; 
	shr.b32 %r34, %r582, 30; 
	or.b32 %r33, %r33, %r34; 
	xor.b32 %r577, %r577, %r33; 
	xor.b32 %r577, %r577, %r119; 
	}
	// end inline asm
	// begin inline asm
	{
	shl.b32 %r33, %r577, 1; 
	shr.b32 %r34, %r577, 31; 
	or.b32 %r596, %r33, %r34; 
	shl.b32 %r33, %r577, 8; 
	shr.b32 %r34, %r577, 24; 
	or.b32 %r597, %r33, %r34; 
	and.b32 %r596, %r596, %r597; 
	xor.b32 %r582, %r582, %r596; 
	shl.b32 %r33, %r577, 2; 
	shr.b32 %r34, %r577, 30; 
	or.b32 %r33, %r33, %r34; 
	xor.b32 %r582, %r582, %r33; 
	xor.b32 %r582, %r582, %r133; 
	shl.b32 %r33, %r582, 1; 
	shr.b32 %r34, %r582, 31; 
	or.b32 %r596, %r33, %r34; 
	shl.b32 %r33, %r582, 8; 
	shr.b32 %r34, %r582, 24; 
	or.b32 %r597, %r33, %r34; 
	and.b32 %r596, %r596, %r597; 
	xor.b32 %r577, %r577, %r596; 
	shl.b32 %r33, %r582, 2; 
	shr.b32 %r34, %r582, 30; 
	or.b32 %r33, %r33, %r34; 
	xor.b32 %r577, %r577, %r33; 
	xor.b32 %r577, %r577, %r147; 
	}
	// end inline asm
	// begin inline asm
	{
	shl.b32 %r33, %r577, 1; 
	shr.b32 %r34, %r577, 31; 
	or.b32 %r596, %r33, %r34; 
	shl.b32 %r33, %r577, 8; 
	shr.b32 %r34, %r577, 24; 
	or.b32 %r597, %r33, %r34; 
	and.b32 %r596, %r596, %r597; 
	xor.b32 %r582, %r582, %r596; 
	shl.b32 %r33, %r577, 2; 
	shr.b32 %r34, %r577, 30; 
	or.b32 %r33, %r33, %r34; 
	xor.b32 %r582, %r582, %r33; 
	xor.b32 %r582, %r582, %r161; 
	shl.b32 %r33, %r582, 1; 
	shr.b32 %r34, %r582, 31; 
	or.b32 %r596, %r33, %r34; 
	shl.b32 %r33, %r582, 8; 
	shr.b32 %r34, %r582, 24; 
	or.b32 %r597, %r33, %r34; 
	and.b32 %r596, %r596, %r597; 
	xor.b32 %r577, %r577, %r596; 
	shl.b32 %r33, %r582, 2; 
	shr.b32 %r34, %r582, 30; 
	or.b32 %r33, %r33, %r34; 
	xor.b32 %r577, %r577, %r33; 
	xor.b32 %r577, %r577, %r175; 
	}
	// end inline asm
	// begin inline asm
	{
	shl.b32 %r33, %r577, 1; 
	shr.b32 %r34, %r577, 31; 
	or.b32 %r596, %r33, %r34; 
	shl.b32 %r33, %r577, 8; 
	shr.b32 %r34, %r577, 24; 
	or.b32 %r597, %r33, %r34; 
	and.b32 %r596, %r596, %r597; 
	xor.b32 %r582, %r582, %r596; 
	shl.b32 %r33, %r577, 2; 
	shr.b32 %r34, %r577, 30; 
	or.b32 %r33, %r33, %r34; 
	xor.b32 %r582, %r582, %r33; 
	xor.b32 %r582, %r582, %r189; 
	shl.b32 %r33, %r582, 1; 
	shr.b32 %r34, %r582, 31; 
	or.b32 %r596, %r33, %r34; 
	shl.b32 %r33, %r582, 8; 
	shr.b32 %r34, %r582, 24; 
	or.b32 %r597, %r33, %r34; 
	and.b32 %r596, %r596, %r597; 
	xor.b32 %r577, %r577, %r596; 
	shl.b32 %r33, %r582, 2; 
	shr.b32 %r34, %r582, 30; 
	or.b32 %r33, %r33, %r34; 
	xor.b32 %r577, %r577, %r33; 
	xor.b32 %r577, %r577, %r203; 
	}
	// end inline asm
	// begin inline asm
	{
	shl.b32 %r33, %r577, 1; 
	shr.b32 %r34, %r577, 31; 
	or.b32 %r596, %r33, %r34; 
	shl.b32 %r33, %r577, 8; 
	shr.b32 %r34, %r577, 24; 
	or.b32 %r597, %r33, %r34; 
	and.b32 %r596, %r596, %r597; 
	xor.b32 %r582, %r582, %r596; 
	shl.b32 %r33, %r577, 2; 
	shr.b32 %r34, %r577, 30; 
	or.b32 %r33, %r33, %r34; 
	xor.b32 %r582, %r582, %r33; 
	xor.b32 %r582, %r582, %r217; 
	shl.b32 %r33, %r582, 1; 
	shr.b32 %r34, %r582, 31; 
	or.b32 %r596, %r33, %r34; 
	shl.b32 %r33, %r582, 8; 
	shr.b32 %r34, %r582, 24; 
	or.b32 %r597, %r33, %r34; 
	and.b32 %r596, %r596, %r597; 
	xor.b32 %r577, %r577, %r596; 
	shl.b32 %r33, %r582, 2; 
	shr.b32 %r34, %r582, 30; 
	or.b32 %r33, %r33, %r34; 
	xor.b32 %r577, %r577, %r33; 
	xor.b32 %r577, %r577, %r231; 
	}
	// end inline asm
	// begin inline asm
	{
	shl.b32 %r33, %r577, 1; 
	shr.b32 %r34, %r577, 31; 
	or.b32 %r596, %r33, %r34; 
	shl.b32 %r33, %r577, 8; 
	shr.b32 %r34, %r577, 24; 
	or.b32 %r597, %r33, %r34; 
	and.b32 %r596, %r596, %r597; 
	xor.b32 %r582, %r582, %r596; 
	shl.b32 %r33, %r577, 2; 
	shr.b32 %r34, %r577, 30; 
	or.b32 %r33, %r33, %r34; 
	xor.b32 %r582, %r582, %r33; 
	xor.b32 %r582, %r582, %r245; 
	shl.b32 %r33, %r582, 1; 
	shr.b32 %r34, %r582, 31; 
	or.b32 %r596, %r33, %r34; 
	shl.b32 %r33, %r582, 8; 
	shr.b32 %r34, %r582, 24; 
	or.b32 %r597, %r33, %r34; 
	and.b32 %r596, %r596, %r597; 
	xor.b32 %r577, %r577, %r596; 
	shl.b32 %r33, %r582, 2; 
	shr.b32 %r34, %r582, 30; 
	or.b32 %r33, %r33, %r34; 
	xor.b32 %r577, %r577, %r33; 
	xor.b32 %r577, %r577, %r259; 
	}
	// end inline asm
	// begin inline asm
	{
	shl.b32 %r33, %r577, 1; 
	shr.b32 %r34, %r577, 31; 
	or.b32 %r596, %r33, %r34; 
	shl.b32 %r33, %r577, 8; 
	shr.b32 %r34, %r577, 24; 
	or.b32 %r597, %r33, %r34; 
	and.b32 %r596, %r596, %r597; 
	xor.b32 %r582, %r582, %r596; 
	shl.b32 %r33, %r577, 2; 
	shr.b32 %r34, %r577, 30; 
	or.b32 %r33, %r33, %r34; 
	xor.b32 %r582, %r582, %r33; 
	xor.b32 %r582, %r582, %r273; 
	shl.b32 %r33, %r582, 1; 
	shr.b32 %r34, %r582, 31; 
	or.b32 %r596, %r33, %r34; 
	shl.b32 %r33, %r582, 8; 
	shr.b32 %r34, %r582, 24; 
	or.b32 %r597, %r33, %r34; 
	and.b32 %r596, %r596, %r597; 
	xor.b32 %r577, %r577, %r596; 
	shl.b32 %r33, %r582, 2; 
	shr.b32 %r34, %r582, 30; 
	or.b32 %r33, %r33, %r34; 
	xor.b32 %r577, %r577, %r33; 
	xor.b32 %r577, %r577, %r287; 
	}
	// end inline asm
	// begin inline asm
	{
	shl.b32 %r33, %r577, 1; 
	shr.b32 %r34, %r577, 31; 
	or.b32 %r596, %r33, %r34; 
	shl.b32 %r33, %r577, 8; 
	shr.b32 %r34, %r577, 24; 
	or.b32 %r597, %r33, %r34; 
	and.b32 %r596, %r596, %r597; 
	xor.b32 %r582, %r582, %r596; 
	shl.b32 %r33, %r577, 2; 
	shr.b32 %r34, %r577, 30; 
	or.b32 %r33, %r33, %r34; 
	xor.b32 %r582, %r582, %r33; 
	xor.b32 %r582, %r582, %r301; 
	shl.b32 %r33, %r582, 1; 
	shr.b32 %r34, %r582, 31; 
	or.b32 %r596, %r33, %r34; 
	shl.b32 %r33, %r582, 8; 
	shr.b32 %r34, %r582, 24; 
	or.b32 %r597, %r33, %r34; 
	and.b32 %r596, %r596, %r597; 
	xor.b32 %r577, %r577, %r596; 
	shl.b32 %r33, %r582, 2; 
	shr.b32 %r34, %r582, 30; 
	or.b32 %r33, %r33, %r34; 
	xor.b32 %r577, %r577, %r33; 
	xor.b32 %r577, %r577, %r315; 
	}
	// end inline asm
	// begin inline asm
	{
	shl.b32 %r33, %r577, 1; 
	shr.b32 %r34, %r577, 31; 
	or.b32 %r596, %r33, %r34; 
	shl.b32 %r33, %r577, 8; 
	shr.b32 %r34, %r577, 24; 
	or.b32 %r597, %r33, %r34; 
	and.b32 %r596, %r596, %r597; 
	xor.b32 %r582, %r582, %r596; 
	shl.b32 %r33, %r577, 2; 
	shr.b32 %r34, %r577, 30; 
	or.b32 %r33, %r33, %r34; 
	xor.b32 %r582, %r582, %r33; 
	xor.b32 %r582, %r582, %r329; 
	shl.b32 %r33, %r582, 1; 
	shr.b32 %r34, %r582, 31; 
	or.b32 %r596, %r33, %r34; 
	shl.b32 %r33, %r582, 8; 
	shr.b32 %r34, %r582, 24; 
	or.b32 %r597, %r33, %r34; 
	and.b32 %r596, %r596, %r597; 
	xor.b32 %r577, %r577, %r596; 
	shl.b32 %r33, %r582, 2; 
	shr.b32 %r34, %r582, 30; 
	or.b32 %r33, %r33, %r34; 
	xor.b32 %r577, %r577, %r33; 
	xor.b32 %r577, %r577, %r343; 
	}
	// end inline asm
	// begin inline asm
	{
	shl.b32 %r33, %r577, 1; 
	shr.b32 %r34, %r577, 31; 
	or.b32 %r596, %r33, %r34; 
	shl.b32 %r33, %r577, 8; 
	shr.b32 %r34, %r577, 24; 
	or.b32 %r597, %r33, %r34; 
	and.b32 %r596, %r596, %r597; 
	xor.b32 %r582, %r582, %r596; 
	shl.b32 %r33, %r577, 2; 
	shr.b32 %r34, %r577, 30; 
	or.b32 %r33, %r33, %r34; 
	xor.b32 %r582, %r582, %r33; 
	xor.b32 %r582, %r582, %r357; 
	shl.b32 %r33, %r582, 1; 
	shr.b32 %r34, %r582, 31; 
	or.b32 %r596, %r33, %r34; 
	shl.b32 %r33, %r582, 8; 
	shr.b32 %r34, %r582, 24; 
	or.b32 %r597, %r33, %r34; 
	and.b32 %r596, %r596, %r597; 
	xor.b32 %r577, %r577, %r596; 
	shl.b32 %r33, %r582, 2; 
	shr.b32 %r34, %r582, 30; 
	or.b32 %r33, %r33, %r34; 
	xor.b32 %r577, %r577, %r33; 
	xor.b32 %r577, %r577, %r371; 
	}
	// end inline asm
	// begin inline asm
	{
	shl.b32 %r33, %r577, 1; 
	shr.b32 %r34, %r577, 31; 
	or.b32 %r596, %r33, %r34; 
	shl.b32 %r33, %r577, 8; 
	shr.b32 %r34, %r577, 24; 
	or.b32 %r597, %r33, %r34; 
	and.b32 %r596, %r596, %r597; 
	xor.b32 %r582, %r582, %r596; 
	shl.b32 %r33, %r577, 2; 
	shr.b32 %r34, %r577, 30; 
	or.b32 %r33, %r33, %r34; 
	xor.b32 %r582, %r582, %r33; 
	xor.b32 %r582, %r582, %r385; 
	shl.b32 %r33, %r582, 1; 
	shr.b32 %r34, %r582, 31; 
	or.b32 %r596, %r33, %r34; 
	shl.b32 %r33, %r582, 8; 
	shr.b32 %r34, %r582, 24; 
	or.b32 %r597, %r33, %r34; 
	and.b32 %r596, %r596, %r597; 
	xor.b32 %r577, %r577, %r596; 
	shl.b32 %r33, %r582, 2; 
	shr.b32 %r34, %r582, 30; 
	or.b32 %r33, %r33, %r34; 
	xor.b32 %r577, %r577, %r33; 
	xor.b32 %r577, %r577, %r399; 
	}
	// end inline asm
	// begin inline asm
	{
	shl.b32 %r33, %r577, 1; 
	shr.b32 %r34, %r577, 31; 
	or.b32 %r596, %r33, %r34; 
	shl.b32 %r33, %r577, 8; 
	shr.b32 %r34, %r577, 24; 
	or.b32 %r597, %r33, %r34; 
	and.b32 %r596, %r596, %r597; 
	xor.b32 %r582, %r582, %r596; 
	shl.b32 %r33, %r577, 2; 
	shr.b32 %r34, %r577, 30; 
	or.b32 %r33, %r33, %r34; 
	xor.b32 %r582, %r582, %r33; 
	xor.b32 %r582, %r582, %r413; 
	shl.b32 %r33, %r582, 1; 
	shr.b32 %r34, %r582, 31; 
	or.b32 %r596, %r33, %r34; 
	shl.b32 %r33, %r582, 8; 
	shr.b32 %r34, %r582, 24; 
	or.b32 %r597, %r33, %r34; 
	and.b32 %r596, %r596, %r597; 
	xor.b32 %r577, %r577, %r596; 
	shl.b32 %r33, %r582, 2; 
	shr.b32 %r34, %r582, 30; 
	or.b32 %r33, %r33, %r34; 
	xor.b32 %r577, %r577, %r33; 
	xor.b32 %r577, %r577, %r427; 
	}
	// end inline asm
	// begin inline asm
	{
	shl.b32 %r33, %r577, 1; 
	shr.b32 %r34, %r577, 31; 
	or.b32 %r596, %r33, %r34; 
	shl.b32 %r33, %r577, 8; 
	shr.b32 %r34, %r577, 24; 
	or.b32 %r597, %r33, %r34; 
	and.b32 %r596, %r596, %r597; 
	xor.b32 %r582, %r582, %r596; 
	shl.b32 %r33, %r577, 2; 
	shr.b32 %r34, %r577, 30; 
	or.b32 %r33, %r33, %r34; 
	xor.b32 %r582, %r582, %r33; 
	xor.b32 %r582, %r582, %r441; 
	shl.b32 %r33, %r582, 1; 
	shr.b32 %r34, %r582, 31; 
	or.b32 %r596, %r33, %r34; 
	shl.b32 %r33, %r582, 8; 
	shr.b32 %r34, %r582, 24; 
	or.b32 %r597, %r33, %r34; 
	and.b32 %r596, %r596, %r597; 
	xor.b32 %r577, %r577, %r596; 
	shl.b32 %r33, %r582, 2; 
	shr.b32 %r34, %r582, 30; 
	or.b32 %r33, %r33, %r34; 
	xor.b32 %r577, %r577, %r33; 
	xor.b32 %r577, %r577, %r455; 
	}
	// end inline asm
	// begin inline asm
	{
	shl.b32 %r33, %r577, 1; 
	shr.b32 %r34, %r577, 31; 
	or.b32 %r596, %r33, %r34; 
	shl.b32 %r33, %r577, 8; 
	shr.b32 %r34, %r577, 24; 
	or.b32 %r597, %r33, %r34; 
	and.b32 %r596, %r596, %r597; 
	xor.b32 %r582, %r582, %r596; 
	shl.b32 %r33, %r577, 2; 
	shr.b32 %r34, %r577, 30; 
	or.b32 %r33, %r33, %r34; 
	xor.b32 %r582, %r582, %r33; 
	xor.b32 %r582, %r582, %r469; 
	shl.b32 %r33, %r582, 1; 
	shr.b32 %r34, %r582, 31; 
	or.b32 %r596, %r33, %r34; 
	shl.b32 %r33, %r582, 8; 
	shr.b32 %r34, %r582, 24; 
	or.b32 %r597, %r33, %r34; 
	and.b32 %r596, %r596, %r597; 
	xor.b32 %r577, %r577, %r596; 
	shl.b32 %r33, %r582, 2; 
	shr.b32 %r34, %r582, 30; 
	or.b32 %r33, %r33, %r34; 
	xor.b32 %r577, %r577, %r33; 
	xor.b32 %r577, %r577, %r483; 
	}
	// end inline asm
	// begin inline asm
	{
	shl.b32 %r33, %r577, 1; 
	shr.b32 %r34, %r577, 31; 
	or.b32 %r596, %r33, %r34; 
	shl.b32 %r33, %r577, 8; 
	shr.b32 %r34, %r577, 24; 
	or.b32 %r597, %r33, %r34; 
	and.b32 %r596, %r596, %r597; 
	xor.b32 %r582, %r582, %r596; 
	shl.b32 %r33, %r577, 2; 
	shr.b32 %r34, %r577, 30; 
	or.b32 %r33, %r33, %r34; 
	xor.b32 %r582, %r582, %r33; 
	xor.b32 %r582, %r582, %r497; 
	shl.b32 %r33, %r582, 1; 
	shr.b32 %r34, %r582, 31; 
	or.b32 %r596, %r33, %r34; 
	shl.b32 %r33, %r582, 8; 
	shr.b32 %r34, %r582, 24; 
	or.b32 %r597, %r33, %r34; 
	and.b32 %r596, %r596, %r597; 
	xor.b32 %r577, %r577, %r596; 
	shl.b32 %r33, %r582, 2; 
	shr.b32 %r34, %r582, 30; 
	or.b32 %r33, %r33, %r34; 
	xor.b32 %r577, %r577, %r33; 
	xor.b32 %r577, %r577, %r511; 
	}
	// end inline asm
	// begin inline asm
	{
	shl.b32 %r33, %r577, 1; 
	shr.b32 %r34, %r577, 31; 
	or.b32 %r596, %r33, %r34; 
	shl.b32 %r33, %r577, 8; 
	shr.b32 %r34, %r577, 24; 
	or.b32 %r597, %r33, %r34; 
	and.b32 %r596, %r596, %r597; 
	xor.b32 %r582, %r582, %r596; 
	shl.b32 %r33, %r577, 2; 
	shr.b32 %r34, %r577, 30; 
	or.b32 %r33, %r33, %r34; 
	xor.b32 %r582, %r582, %r33; 
	xor.b32 %r582, %r582, %r525; 
	shl.b32 %r33, %r582, 1; 
	shr.b32 %r34, %r582, 31; 
	or.b32 %r596, %r33, %r34; 
	shl.b32 %r33, %r582, 8; 
	shr.b32 %r34, %r582, 24; 
	or.b32 %r597, %r33, %r34; 
	and.b32 %r596, %r596, %r597; 
	xor.b32 %r577, %r577, %r596; 
	shl.b32 %r33, %r582, 2; 
	shr.b32 %r34, %r582, 30; 
	or.b32 %r33, %r33, %r34; 
	xor.b32 %r577, %r577, %r33; 
	xor.b32 %r577, %r577, %r539; 
	}
	// end inline asm
	// begin inline asm
	{
	shl.b32 %r33, %r577, 1; 
	shr.b32 %r34, %r577, 31; 
	or.b32 %r596, %r33, %r34; 
	shl.b32 %r33, %r577, 8; 
	shr.b32 %r34, %r577, 24; 
	or.b32 %r597, %r33, %r34; 
	and.b32 %r596, %r596, %r597; 
	xor.b32 %r582, %r582, %r596; 
	shl.b32 %r33, %r577, 2; 
	shr.b32 %r34, %r577, 30; 
	or.b32 %r33, %r33, %r34; 
	xor.b32 %r582, %r582, %r33; 
	xor.b32 %r582, %r582, %r553; 
	shl.b32 %r33, %r582, 1; 
	shr.b32 %r34, %r582, 31; 
	or.b32 %r596, %r33, %r34; 
	shl.b32 %r33, %r582, 8; 
	shr.b32 %r34, %r582, 24; 
	or.b32 %r597, %r33, %r34; 
	and.b32 %r596, %r596, %r597; 
	xor.b32 %r577, %r577, %r596; 
	shl.b32 %r33, %r582, 2; 
	shr.b32 %r34, %r582, 30; 
	or.b32 %r33, %r33, %r34; 
	xor.b32 %r577, %r577, %r33; 
	xor.b32 %r577, %r577, %r888; 
	}
	// end inline asm
	// begin inline asm
	{
	shl.b32 %r33, %r577, 1; 
	shr.b32 %r34, %r577, 31; 
	or.b32 %r596, %r33, %r34; 
	shl.b32 %r33, %r577, 8; 
	shr.b32 %r34, %r577, 24; 
	or.b32 %r597, %r33, %r34; 
	and.b32 %r596, %r596, %r597; 
	xor.b32 %r582, %r582, %r596; 
	shl.b32 %r33, %r577, 2; 
	shr.b32 %r34, %r577, 30; 
	or.b32 %r33, %r33, %r34; 
	xor.b32 %r582, %r582, %r33; 
	xor.b32 %r582, %r582, %r903; 
	shl.b32 %r33, %r582, 1; 
	shr.b32 %r34, %r582, 31; 
	or.b32 %r596, %r33, %r34; 
	shl.b32 %r33, %r582, 8; 
	shr.b32 %r34, %r582, 24; 
	or.b32 %r597, %r33, %r34; 
	and.b32 %r596, %r596, %r597; 
	xor.b32 %r577, %r577, %r596; 
	shl.b32 %r33, %r582, 2; 
	shr.b32 %r34, %r582, 30; 
	or.b32 %r33, %r33, %r34; 
	xor.b32 %r577, %r577, %r33; 
	xor.b32 %r577, %r577, %r904; 
	}
	// end inline asm
	st.global.u32 	[%rd8+4], %r577;
	st.global.u32 	[%rd8], %r582;
	ret;

}
	// .globl	_Z5speckPjS_
.visible .entry _Z5speckPjS_(
	.param .u64 .ptr .align 1 _Z5speckPjS__param_0,
	.param .u64 .ptr .align 1 _Z5speckPjS__param_1
)
{
	.local .align 4 .b8 	__local_depot2[108];
	.reg .b64 	%SP;
	.reg .b64 	%SPL;
	.reg .pred 	%p<2>;
	.reg .b32 	%r<324>;
	.reg .b64 	%rd<13>;

	mov.u64 	%SPL, __local_depot2;
	ld.param.u64 	%rd3, [_Z5speckPjS__param_0];
	ld.param.u64 	%rd2, [_Z5speckPjS__param_1];
	cvta.to.global.u64 	%rd4, %rd3;
	add.u64 	%rd1, %SPL, 0;
	mov.u32 	%r22, %ntid.x;
	mov.u32 	%r23, %ctaid.x;
	mov.u32 	%r24, %tid.x;
	mad.lo.s32 	%r1, %r22, %r23, %r24;
	shl.b32 	%r25, %r1, 2;
	mul.wide.s32 	%rd6, %r25, 4;
	add.s64 	%rd7, %rd4, %rd6;
	ld.global.u32 	%r320, [%rd7];
	ld.global.u32 	%r319, [%rd7+4];
	ld.global.u32 	%r318, [%rd7+8];
	ld.global.u32 	%r317, [%rd7+12];
	mov.b32 	%r321, 0;
$L__BB2_1:
	mul.wide.u32 	%rd8, %r321, 4;
	add.s64 	%rd9, %rd1, %rd8;
	ld.local.u32 	%r30, [%rd9];
	ld.local.u32 	%r34, [%rd9+4];
	ld.local.u32 	%r35, [%rd9+8];
	// begin inline asm
	{
	mov.u32 %r30, %r320; 
	shr.b32 %r322, %r319, 8; 
	shl.b32 %r323, %r319, 24; 
	or.b32 %r319, %r322, %r323; 
	add.u32 %r319, %r319, %r320; 
	xor.b32 %r319, %r319, %r321; 
	shl.b32 %r322, %r320, 3; 
	shr.b32 %r323, %r320, 29; 
	or.b32 %r320, %r322, %r323; 
	xor.b32 %r320, %r320, %r319; 
	add.u32 %r321, %r321, 1; 
	mov.u32 %r34, %r320; 
	shr.b32 %r322, %r318, 8; 
	shl.b32 %r323, %r318, 24; 
	or.b32 %r318, %r322, %r323; 
	add.u32 %r318, %r318, %r320; 
	xor.b32 %r318, %r318, %r321; 
	shl.b32 %r322, %r320, 3; 
	shr.b32 %r323, %r320, 29; 
	or.b32 %r320, %r322, %r323; 
	xor.b32 %r320, %r320, %r318; 
	add.u32 %r321, %r321, 1; 
	mov.u32 %r35, %r320; 
	shr.b32 %r322, %r317, 8; 
	shl.b32 %r323, %r317, 24; 
	or.b32 %r317, %r322, %r323; 
	add.u32 %r317, %r317, %r320; 
	xor.b32 %r317, %r317, %r321; 
	shl.b32 %r322, %r320, 3; 
	shr.b32 %r323, %r320, 29; 
	or.b32 %r320, %r322, %r323; 
	xor.b32 %r320, %r320, %r317; 
	add.u32 %r321, %r321, 1; 
	}
	// end inline asm
	st.local.u32 	[%rd9], %r30;
	st.local.u32 	[%rd9+4], %r34;
	st.local.u32 	[%rd9+8], %r35;
	setp.lt.u32 	%p1, %r321, 27;
	@%p1 bra 	$L__BB2_1;
	cvta.to.global.u64 	%rd10, %rd2;
	shl.b32 	%r316, %r1, 1;
	mul.wide.s32 	%rd11, %r316, 4;
	add.s64 	%rd12, %rd10, %rd11;
	ld.global.u32 	%r59, [%rd12];
	ld.global.u32 	%r56, [%rd12+4];
	ld.local.u32 	%r50, [%rd1];
	// begin inline asm
	{
	shr.b32 %r322, %r56, 8; 
	shl.b32 %r323, %r56, 24; 
	or.b32 %r56, %r322, %r323; 
	add.u32 %r56, %r56, %r59; 
	xor.b32 %r56, %r56, %r50; 
	shl.b32 %r322, %r59, 3; 
	shr.b32 %r323, %r59, 29; 
	or.b32 %r59, %r322, %r323; 
	xor.b32 %r59, %r59, %r56; 
	}
	// end inline asm
	ld.local.u32 	%r60, [%rd1+4];
	// begin inline asm
	{
	shr.b32 %r322, %r56, 8; 
	shl.b32 %r323, %r56, 24; 
	or.b32 %r56, %r322, %r323; 
	add.u32 %r56, %r56, %r59; 
	xor.b32 %r56, %r56, %r60; 
	shl.b32 %r322, %r59, 3; 
	shr.b32 %r323, %r59, 29; 
	or.b32 %r59, %r322, %r323; 
	xor.b32 %r59, %r59, %r56; 
	}
	// end inline asm
	ld.local.u32 	%r70, [%rd1+8];
	// begin inline asm
	{
	shr.b32 %r322, %r56, 8; 
	shl.b32 %r323, %r56, 24; 
	or.b32 %r56, %r322, %r323; 
	add.u32 %r56, %r56, %r59; 
	xor.b32 %r56, %r56, %r70; 
	shl.b32 %r322, %r59, 3; 
	shr.b32 %r323, %r59, 29; 
	or.b32 %r59, %r322, %r323; 
	xor.b32 %r59, %r59, %r56; 
	}
	// end inline asm
	ld.local.u32 	%r80, [%rd1+12];
	// begin inline asm
	{
	shr.b32 %r322, %r56, 8; 
	shl.b32 %r323, %r56, 24; 
	or.b32 %r56, %r322, %r323; 
	add.u32 %r56, %r56, %r59; 
	xor.b32 %r56, %r56, %r80; 
	shl.b32 %r322, %r59, 3; 
	shr.b32 %r323, %r59, 29; 
	or.b32 %r59, %r322, %r323; 
	xor.b32 %r59, %r59, %r56; 
	}
	// end inline asm
	ld.local.u32 	%r90, [%rd1+16];
	// begin inline asm
	{
	shr.b32 %r322, %r56, 8; 
	shl.b32 %r323, %r56, 24; 
	or.b32 %r56, %r322, %r323; 
	add.u32 %r56, %r56, %r59; 
	xor.b32 %r56, %r56, %r90; 
	shl.b32 %r322, %r59, 3; 
	shr.b32 %r323, %r59, 29; 
	or.b32 %r59, %r322, %r323; 
	xor.b32 %r59, %r59, %r56; 
	}
	// end inline asm
	ld.local.u32 	%r100, [%rd1+20];
	// begin inline asm
	{
	shr.b32 %r322, %r56, 8; 
	shl.b32 %r323, %r56, 24; 
	or.b32 %r56, %r322, %r323; 
	add.u32 %r56, %r56, %r59; 
	xor.b32 %r56, %r56, %r100; 
	shl.b32 %r322, %r59, 3; 
	shr.b32 %r323, %r59, 29; 
	or.b32 %r59, %r322, %r323; 
	xor.b32 %r59, %r59, %r56; 
	}
	// end inline asm
	ld.local.u32 	%r110, [%rd1+24];
	// begin inline asm
	{
	shr.b32 %r322, %r56, 8; 
	shl.b32 %r323, %r56, 24; 
	or.b32 %r56, %r322, %r323; 
	add.u32 %r56, %r56, %r59; 
	xor.b32 %r56, %r56, %r110; 
	shl.b32 %r322, %r59, 3; 
	shr.b32 %r323, %r59, 29; 
	or.b32 %r59, %r322, %r323; 
	xor.b32 %r59, %r59, %r56; 
	}
	// end inline asm
	ld.local.u32 	%r120, [%rd1+28];
	// begin inline asm
	{
	shr.b32 %r322, %r56, 8; 
	shl.b32 %r323, %r56, 24; 
	or.b32 %r56, %r322, %r323; 
	add.u32 %r56, %r56, %r59; 
	xor.b32 %r56, %r56, %r120; 
	shl.b32 %r322, %r59, 3; 
	shr.b32 %r323, %r59, 29; 
	or.b32 %r59, %r322, %r323; 
	xor.b32 %r59, %r59, %r56; 
	}
	// end inline asm
	ld.local.u32 	%r130, [%rd1+32];
	// begin inline asm
	{
	shr.b32 %r322, %r56, 8; 
	shl.b32 %r323, %r56, 24; 
	or.b32 %r56, %r322, %r323; 
	add.u32 %r56, %r56, %r59; 
	xor.b32 %r56, %r56, %r130; 
	shl.b32 %r322, %r59, 3; 
	shr.b32 %r323, %r59, 29; 
	or.b32 %r59, %r322, %r323; 
	xor.b32 %r59, %r59, %r56; 
	}
	// end inline asm
	ld.local.u32 	%r140, [%rd1+36];
	// begin inline asm
	{
	shr.b32 %r322, %r56, 8; 
	shl.b32 %r323, %r56, 24; 
	or.b32 %r56, %r322, %r323; 
	add.u32 %r56, %r56, %r59; 
	xor.b32 %r56, %r56, %r140; 
	shl.b32 %r322, %r59, 3; 
	shr.b32 %r323, %r59, 29; 
	or.b32 %r59, %r322, %r323; 
	xor.b32 %r59, %r59, %r56; 
	}
	// end inline asm
	ld.local.u32 	%r150, [%rd1+40];
	// begin inline asm
	{
	shr.b32 %r322, %r56, 8; 
	shl.b32 %r323, %r56, 24; 
	or.b32 %r56, %r322, %r323; 
	add.u32 %r56, %r56, %r59; 
	xor.b32 %r56, %r56, %r150; 
	shl.b32 %r322, %r59, 3; 
	shr.b32 %r323, %r59, 29; 
	or.b32 %r59, %r322, %r323; 
	xor.b32 %r59, %r59, %r56; 
	}
	// end inline asm
	ld.local.u32 	%r160, [%rd1+44];
	// begin inline asm
	{
	shr.b32 %r322, %r56, 8; 
	shl.b32 %r323, %r56, 24; 
	or.b32 %r56, %r322, %r323; 
	add.u32 %r56, %r56, %r59; 
	xor.b32 %r56, %r56, %r160; 
	shl.b32 %r322, %r59, 3; 
	shr.b32 %r323, %r59, 29; 
	or.b32 %r59, %r322, %r323; 
	xor.b32 %r59, %r59, %r56; 
	}
	// end inline asm
	ld.local.u32 	%r170, [%rd1+48];
	// begin inline asm
	{
	shr.b32 %r322, %r56, 8; 
	shl.b32 %r323, %r56, 24; 
	or.b32 %r56, %r322, %r323; 
	add.u32 %r56, %r56, %r59; 
	xor.b32 %r56, %r56, %r170; 
	shl.b32 %r322, %r59, 3; 
	shr.b32 %r323, %r59, 29; 
	or.b32 %r59, %r322, %r323; 
	xor.b32 %r59, %r59, %r56; 
	}
	// end inline asm
	ld.local.u32 	%r180, [%rd1+52];
	// begin inline asm
	{
	shr.b32 %r322, %r56, 8; 
	shl.b32 %r323, %r56, 24; 
	or.b32 %r56, %r322, %r323; 
	add.u32 %r56, %r56, %r59; 
	xor.b32 %r56, %r56, %r180; 
	shl.b32 %r322, %r59, 3; 
	shr.b32 %r323, %r59, 29; 
	or.b32 %r59, %r322, %r323; 
	xor.b32 %r59, %r59, %r56; 
	}
	// end inline asm
	ld.local.u32 	%r190, [%rd1+56];
	// begin inline asm
	{
	shr.b32 %r322, %r56, 8; 
	shl.b32 %r323, %r56, 24; 
	or.b32 %r56, %r322, %r323; 
	add.u32 %r56, %r56, %r59; 
	xor.b32 %r56, %r56, %r190; 
	shl.b32 %r322, %r59, 3; 
	shr.b32 %r323, %r59, 29; 
	or.b32 %r59, %r322, %r323; 
	xor.b32 %r59, %r59, %r56; 
	}
	// end inline asm
	ld.local.u32 	%r200, [%rd1+60];
	// begin inline asm
	{
	shr.b32 %r322, %r56, 8; 
	shl.b32 %r323, %r56, 24; 
	or.b32 %r56, %r322, %r323; 
	add.u32 %r56, %r56, %r59; 
	xor.b32 %r56, %r56, %r200; 
	shl.b32 %r322, %r59, 3; 
	shr.b32 %r323, %r59, 29; 
	or.b32 %r59, %r322, %r323; 
	xor.b32 %r59, %r59, %r56; 
	}
	// end inline asm
	ld.local.u32 	%r210, [%rd1+64];
	// begin inline asm
	{
	shr.b32 %r322, %r56, 8; 
	shl.b32 %r323, %r56, 24; 
	or.b32 %r56, %r322, %r323; 
	add.u32 %r56, %r56, %r59; 
	xor.b32 %r56, %r56, %r210; 
	shl.b32 %r322, %r59, 3; 
	shr.b32 %r323, %r59, 29; 
	or.b32 %r59, %r322, %r323; 
	xor.b32 %r59, %r59, %r56; 
	}
	// end inline asm
	ld.local.u32 	%r220, [%rd1+68];
	// begin inline asm
	{
	shr.b32 %r322, %r56, 8; 
	shl.b32 %r323, %r56, 24; 
	or.b32 %r56, %r322, %r323; 
	add.u32 %r56, %r56, %r59; 
	xor.b32 %r56, %r56, %r220; 
	shl.b32 %r322, %r59, 3; 
	shr.b32 %r323, %r59, 29; 
	or.b32 %r59, %r322, %r323; 
	xor.b32 %r59, %r59, %r56; 
	}
	// end inline asm
	ld.local.u32 	%r230, [%rd1+72];
	// begin inline asm
	{
	shr.b32 %r322, %r56, 8; 
	shl.b32 %r323, %r56, 24; 
	or.b32 %r56, %r322, %r323; 
	add.u32 %r56, %r56, %r59; 
	xor.b32 %r56, %r56, %r230; 
	shl.b32 %r322, %r59, 3; 
	shr.b32 %r323, %r59, 29; 
	or.b32 %r59, %r322, %r323; 
	xor.b32 %r59, %r59, %r56; 
	}
	// end inline asm
	ld.local.u32 	%r240, [%rd1+76];
	// begin inline asm
	{
	shr.b32 %r322, %r56, 8; 
	shl.b32 %r323, %r56, 24; 
	or.b32 %r56, %r322, %r323; 
	add.u32 %r56, %r56, %r59; 
	xor.b32 %r56, %r56, %r240; 
	shl.b32 %r322, %r59, 3; 
	shr.b32 %r323, %r59, 29; 
	or.b32 %r59, %r322, %r323; 
	xor.b32 %r59, %r59, %r56; 
	}
	// end inline asm
	ld.local.u32 	%r250, [%rd1+80];
	// begin inline asm
	{
	shr.b32 %r322, %r56, 8; 
	shl.b32 %r323, %r56, 24; 
	or.b32 %r56, %r322, %r323; 
	add.u32 %r56, %r56, %r59; 
	xor.b32 %r56, %r56, %r250; 
	shl.b32 %r322, %r59, 3; 
	shr.b32 %r323, %r59, 29; 
	or.b32 %r59, %r322, %r323; 
	xor.b32 %r59, %r59, %r56; 
	}
	// end inline asm
	ld.local.u32 	%r260, [%rd1+84];
	// begin inline asm
	{
	shr.b32 %r322, %r56, 8; 
	shl.b32 %r323, %r56, 24; 
	or.b32 %r56, %r322, %r323; 
	add.u32 %r56, %r56, %r59; 
	xor.b32 %r56, %r56, %r260; 
	shl.b32 %r322, %r59, 3; 
	shr.b32 %r323, %r59, 29; 
	or.b32 %r59, %r322, %r323; 
	xor.b32 %r59, %r59, %r56; 
	}
	// end inline asm
	ld.local.u32 	%r270, [%rd1+88];
	// begin inline asm
	{
	shr.b32 %r322, %r56, 8; 
	shl.b32 %r323, %r56, 24; 
	or.b32 %r56, %r322, %r323; 
	add.u32 %r56, %r56, %r59; 
	xor.b32 %r56, %r56, %r270; 
	shl.b32 %r322, %r59, 3; 
	shr.b32 %r323, %r59, 29; 
	or.b32 %r59, %r322, %r323; 
	xor.b32 %r59, %r59, %r56; 
	}
	// end inline asm
	ld.local.u32 	%r280, [%rd1+92];
	// begin inline asm
	{
	shr.b32 %r322, %r56, 8; 
	shl.b32 %r323, %r56, 24; 
	or.b32 %r56, %r322, %r323; 
	add.u32 %r56, %r56, %r59; 
	xor.b32 %r56, %r56, %r280; 
	shl.b32 %r322, %r59, 3; 
	shr.b32 %r323, %r59, 29; 
	or.b32 %r59, %r322, %r323; 
	xor.b32 %r59, %r59, %r56; 
	}
	// end inline asm
	ld.local.u32 	%r290, [%rd1+96];
	// begin inline asm
	{
	shr.b32 %r322, %r56, 8; 
	shl.b32 %r323, %r56, 24; 
	or.b32 %r56, %r322, %r323; 
	add.u32 %r56, %r56, %r59; 
	xor.b32 %r56, %r56, %r290; 
	shl.b32 %r322, %r59, 3; 
	shr.b32 %r323, %r59, 29; 
	or.b32 %r59, %r322, %r323; 
	xor.b32 %r59, %r59, %r56; 
	}
	// end inline asm
	ld.local.u32 	%r300, [%rd1+100];
	// begin inline asm
	{
	shr.b32 %r322, %r56, 8; 
	shl.b32 %r323, %r56, 24; 
	or.b32 %r56, %r322, %r323; 
	add.u32 %r56, %r56, %r59; 
	xor.b32 %r56, %r56, %r300; 
	shl.b32 %r322, %r59, 3; 
	shr.b32 %r323, %r59, 29; 
	or.b32 %r59, %r322, %r323; 
	xor.b32 %r59, %r59, %r56; 
	}
	// end inline asm
	ld.local.u32 	%r310, [%rd1+104];
	// begin inline asm
	{
	shr.b32 %r322, %r56, 8; 
	shl.b32 %r323, %r56, 24; 
	or.b32 %r56, %r322, %r323; 
	add.u32 %r56, %r56, %r59; 
	xor.b32 %r56, %r56, %r310; 
	shl.b32 %r322, %r59, 3; 
	shr.b32 %r323, %r59, 29; 
	or.b32 %r59, %r322, %r323; 
	xor.b32 %r59, %r59, %r56; 
	}
	// end inline asm
	st.global.u32 	[%rd12+4], %r56;
	st.global.u32 	[%rd12], %r59;
	ret;

}


// ===== COMPILED SASS (sm_100) =====

	.target	sm_100

	.elftype	@"ET_EXEC"


//--------------------- .note.nv.tkinfo           --------------------------
	.section	.note.nv.tkinfo,"",@"SHT_NOTE"
	.sectionflags	@"SHF_NOTE_NV_TKINFO"
	.tkinfo
        /*0018*/ 	.word	0x00000002
        /*0030*/ 	.string	""
        /*0030*/ 	.string	"ptxas"
        /*0030*/ 	.string	"Cuda compilation tools, release 13.0, V13.0.88"
        /*0030*/ 	.string	"Build cuda_13.0.r13.0/compiler.36424714_0"
        /*0030*/ 	.string	"-arch sm_100 -m 64 "



//--------------------- .note.nv.cuinfo           --------------------------
	.section	.note.nv.cuinfo,"",@"SHT_NOTE"
	.sectionflags	@"SHF_NOTE_NV_CUINFO"
        /*0018*/ 	.short	0x0002
        /*001a*/ 	.short	0x0064
        /*001c*/ 	.short	0x0082
	.zero		2


//--------------------- .nv.info                  --------------------------
	.section	.nv.info,"",@"SHT_CUDA_INFO"
	.align	4


	//----- nvinfo : EIATTR_REGCOUNT
	.align		4
        /*0000*/ 	.byte	0x04, 0x2f
        /*0002*/ 	.short	(.L_1 - .L_0)
	.align		4
.L_0:
        /*0004*/ 	.word	index@(_Z6simeckPjS_)
        /*0008*/ 	.word	0x00000014


	//----- nvinfo : EIATTR_FRAME_SIZE
	.align		4
.L_1:
        /*000c*/ 	.byte	0x04, 0x11
        /*000e*/ 	.short	(.L_3 - .L_2)
	.align		4
.L_2:
        /*0010*/ 	.word	index@(_Z6simeckPjS_)
        /*0014*/ 	.word	0x00000000


	//----- nvinfo : EIATTR_REGCOUNT
	.align		4
.L_3:
        /*0018*/ 	.byte	0x04, 0x2f
        /*001a*/ 	.short	(.L_5 - .L_4)
	.align		4
.L_4:
        /*001c*/ 	.word	index@(_Z5simonPjS_)
        /*0020*/ 	.word	0x00000012


	//----- nvinfo : EIATTR_FRAME_SIZE
	.align		4
.L_5:
        /*0024*/ 	.byte	0x04, 0x11
        /*0026*/ 	.short	(.L_7 - .L_6)
	.align		4
.L_6:
        /*0028*/ 	.word	index@(_Z5simonPjS_)
        /*002c*/ 	.word	0x00000000


	//----- nvinfo : EIATTR_REGCOUNT
	.align		4
.L_7:
        /*0030*/ 	.byte	0x04, 0x2f
        /*0032*/ 	.short	(.L_9 - .L_8)
	.align		4
.L_8:
        /*0034*/ 	.word	index@(_Z5speckPjS_)
        /*0038*/ 	.word	0x00000020


	//----- nvinfo : EIATTR_FRAME_SIZE
	.align		4
.L_9:
        /*003c*/ 	.byte	0x04, 0x11
        /*003e*/ 	.short	(.L_11 - .L_10)
	.align		4
.L_10:
        /*0040*/ 	.word	index@(_Z5speckPjS_)
        /*0044*/ 	.word	0x00000070


	//----- nvinfo : EIATTR_MIN_STACK_SIZE
	.align		4
.L_11:
        /*0048*/ 	.byte	0x04, 0x12
        /*004a*/ 	.short	(.L_13 - .L_12)
	.align		4
.L_12:
        /*004c*/ 	.word	index@(_Z5speckPjS_)
        /*0050*/ 	.word	0x00000070


	//----- nvinfo : EIATTR_MIN_STACK_SIZE
	.align		4
.L_13:
        /*0054*/ 	.byte	0x04, 0x12
        /*0056*/ 	.short	(.L_15 - .L_14)
	.align		4
.L_14:
        /*0058*/ 	.word	index@(_Z5simonPjS_)
        /*005c*/ 	.word	0x00000000


	//----- nvinfo : EIATTR_MIN_STACK_SIZE
	.align		4
.L_15:
        /*0060*/ 	.byte	0x04, 0x12
        /*0062*/ 	.short	(.L_17 - .L_16)
	.align		4
.L_16:
        /*0064*/ 	.word	index@(_Z6simeckPjS_)
        /*0068*/ 	.word	0x00000000
.L_17:


//--------------------- .nv.compat                --------------------------
	.section	.nv.compat,"",@"SHT_CUDA_COMPAT_INFO"
	.align	4
        /*0000*/ 	.byte	0x02, 0x09, 0x00, 0x00, 0x02, 0x02, 0x01, 0x00, 0x02, 0x05, 0x05, 0x00, 0x03, 0x07, 0x01, 0x01
        /*0010*/ 	.byte	0x02, 0x03, 0x00, 0x00, 0x02, 0x06, 0x01, 0x00, 0x04, 0x0b, 0x08, 0x00, 0x09, 0x00, 0x00, 0x00
        /*0020*/ 	.byte	0x00, 0x00, 0x00, 0x00


//--------------------- .nv.info._Z5speckPjS_     --------------------------
	.section	.nv.info._Z5speckPjS_,"",@"SHT_CUDA_INFO"
	.sectionflags	@""
	.align	4


	//----- nvinfo : EIATTR_CUDA_API_VERSION
	.align		4
        /*0000*/ 	.byte	0x04, 0x37
        /*0002*/ 	.short	(.L_19 - .L_18)
.L_18:
        /*0004*/ 	.word	0x00000082


	//----- nvinfo : EIATTR_KPARAM_INFO
	.align		4
.L_19:
        /*0008*/ 	.byte	0x04, 0x17
        /*000a*/ 	.short	(.L_21 - .L_20)
.L_20:
        /*000c*/ 	.word	0x00000000
        /*0010*/ 	.short	0x0001
        /*0012*/ 	.short	0x0008
        /*0014*/ 	.byte	0x00, 0xf5, 0x21, 0x00


	//----- nvinfo : EIATTR_KPARAM_INFO
	.align		4
.L_21:
        /*0018*/ 	.byte	0x04, 0x17
        /*001a*/ 	.short	(.L_23 - .L_22)
.L_22:
        /*001c*/ 	.word	0x00000000
        /*0020*/ 	.short	0x0000
        /*0022*/ 	.short	0x0000
        /*0024*/ 	.byte	0x00, 0xf5, 0x21, 0x00


	//----- nvinfo : EIATTR_SPARSE_MMA_MASK
	.align		4
.L_23:
        /*0028*/ 	.byte	0x03, 0x50
        /*002a*/ 	.short	0x0000


	//----- nvinfo : EIATTR_MAXREG_COUNT
	.align		4
        /*002c*/ 	.byte	0x03, 0x1b
        /*002e*/ 	.short	0x00ff


	//----- nvinfo : EIATTR_MERCURY_ISA_VERSION
	.align		4
        /*0030*/ 	.byte	0x03, 0x5f
        /*0032*/ 	.short	0x0101


	//----- nvinfo : EIATTR_VRC_CTA_INIT_COUNT
	.align		4
        /*0034*/ 	.byte	0x02, 0x4a
	.zero		1
	.zero		1


	//----- nvinfo : EIATTR_EXIT_INSTR_OFFSETS
	.align		4
        /*0038*/ 	.byte	0x04, 0x1c
        /*003a*/ 	.short	(.L_25 - .L_24)


	//   ....[0]....
.L_24:
        /*003c*/ 	.word	0x00000a60


	//----- nvinfo : EIATTR_CBANK_PARAM_SIZE
	.align		4
.L_25:
        /*0040*/ 	.byte	0x03, 0x19
        /*0042*/ 	.short	0x0010


	//----- nvinfo : EIATTR_PARAM_CBANK
	.align		4
        /*0044*/ 	.byte	0x04, 0x0a
        /*0046*/ 	.short	(.L_27 - .L_26)
	.align		4
.L_26:
        /*0048*/ 	.word	index@(.nv.constant0._Z5speckPjS_)
        /*004c*/ 	.short	0x0380
        /*004e*/ 	.short	0x0010


	//----- nvinfo : EIATTR_SW_WAR
	.align		4
.L_27:
        /*0050*/ 	.byte	0x04, 0x36
        /*0052*/ 	.short	(.L_29 - .L_28)
.L_28:
        /*0054*/ 	.word	0x00000008
.L_29:


//--------------------- .nv.info._Z5simonPjS_     --------------------------
	.section	.nv.info._Z5simonPjS_,"",@"SHT_CUDA_INFO"
	.sectionflags	@""
	.align	4


	//----- nvinfo : EIATTR_CUDA_API_VERSION
	.align		4
        /*0000*/ 	.byte	0x04, 0x37
        /*0002*/ 	.short	(.L_31 - .L_30)
.L_30:
        /*0004*/ 	.word	0x00000082


	//----- nvinfo : EIATTR_KPARAM_INFO
	.align		4
.L_31:
        /*0008*/ 	.byte	0x04, 0x17
        /*000a*/ 	.short	(.L_33 - .L_32)
.L_32:
        /*000c*/ 	.word	0x00000000
        /*0010*/ 	.short	0x0001
        /*0012*/ 	.short	0x0008
        /*0014*/ 	.byte	0x00, 0xf5, 0x21, 0x00


	//----- nvinfo : EIATTR_KPARAM_INFO
	.align		4
.L_33:
        /*0018*/ 	.byte	0x04, 0x17
        /*001a*/ 	.short	(.L_35 - .L_34)
.L_34:
        /*001c*/ 	.word	0x00000000
        /*0020*/ 	.short	0x0000
        /*0022*/ 	.short	0x0000
        /*0024*/ 	.byte	0x00, 0xf5, 0x21, 0x00


	//----- nvinfo : EIATTR_SPARSE_MMA_MASK
	.align		4
.L_35:
        /*0028*/ 	.byte	0x03, 0x50
        /*002a*/ 	.short	0x0000


	//----- nvinfo : EIATTR_MAXREG_COUNT
	.align		4
        /*002c*/ 	.byte	0x03, 0x1b
        /*002e*/ 	.short	0x00ff


	//----- nvinfo : EIATTR_MERCURY_ISA_VERSION
	.align		4
        /*0030*/ 	.byte	0x03, 0x5f
        /*0032*/ 	.short	0x0101


	//----- nvinfo : EIATTR_VRC_CTA_INIT_COUNT
	.align		4
        /*0034*/ 	.byte	0x02, 0x4a
	.zero		1
	.zero		1


	//----- nvinfo : EIATTR_EXIT_INSTR_OFFSETS
	.align		4
        /*0038*/ 	.byte	0x04, 0x1c
        /*003a*/ 	.short	(.L_37 - .L_36)


	//   ....[0]....
.L_36:
        /*003c*/ 	.word	0x00001e00


	//----- nvinfo : EIATTR_CBANK_PARAM_SIZE
	.align		4
.L_37:
        /*0040*/ 	.byte	0x03, 0x19
        /*0042*/ 	.short	0x0010


	//----- nvinfo : EIATTR_PARAM_CBANK
	.align		4
        /*0044*/ 	.byte	0x04, 0x0a
        /*0046*/ 	.short	(.L_39 - .L_38)
	.align		4
.L_38:
        /*0048*/ 	.word	index@(.nv.constant0._Z5simonPjS_)
        /*004c*/ 	.short	0x0380
        /*004e*/ 	.short	0x0010


	//----- nvinfo : EIATTR_SW_WAR
	.align		4
.L_39:
        /*0050*/ 	.byte	0x04, 0x36
        /*0052*/ 	.short	(.L_41 - .L_40)
.L_40:
        /*0054*/ 	.word	0x00000008
.L_41:


//--------------------- .nv.info._Z6simeckPjS_    --------------------------
	.section	.nv.info._Z6simeckPjS_,"",@"SHT_CUDA_INFO"
	.sectionflags	@""
	.align	4


	//----- nvinfo : EIATTR_CUDA_API_VERSION
	.align		4
        /*0000*/ 	.byte	0x04, 0x37
        /*0002*/ 	.short	(.L_43 - .L_42)
.L_42:
        /*0004*/ 	.word	0x00000082


	//----- nvinfo : EIATTR_KPARAM_INFO
	.align		4
.L_43:
        /*0008*/ 	.byte	0x04, 0x17
        /*000a*/ 	.short	(.L_45 - .L_44)
.L_44:
        /*000c*/ 	.word	0x00000000
        /*0010*/ 	.short	0x0001
        /*0012*/ 	.short	0x0008
        /*0014*/ 	.byte	0x00, 0xf5, 0x21, 0x00


	//----- nvinfo : EIATTR_KPARAM_INFO
	.align		4
.L_45:
        /*0018*/ 	.byte	0x04, 0x17
        /*001a*/ 	.short	(.L_47 - .L_46)
.L_46:
        /*001c*/ 	.word	0x00000000
        /*0020*/ 	.short	0x0000
        /*0022*/ 	.short	0x0000
        /*0024*/ 	.byte	0x00, 0xf5, 0x21, 0x00


	//----- nvinfo : EIATTR_SPARSE_MMA_MASK
	.align		4
.L_47:
        /*0028*/ 	.byte	0x03, 0x50
        /*002a*/ 	.short	0x0000


	//----- nvinfo : EIATTR_MAXREG_COUNT
	.align		4
        /*002c*/ 	.byte	0x03, 0x1b
        /*002e*/ 	.short	0x00ff


	//----- nvinfo : EIATTR_MERCURY_ISA_VERSION
	.align		4
        /*0030*/ 	.byte	0x03, 0x5f
        /*0032*/ 	.short	0x0101


	//----- nvinfo : EIATTR_VRC_CTA_INIT_COUNT
	.align		4
        /*0034*/ 	.byte	0x02, 0x4a
	.zero		1
	.zero		1


	//----- nvinfo : EIATTR_EXIT_INSTR_OFFSETS
	.align		4
        /*0038*/ 	.byte	0x04, 0x1c
        /*003a*/ 	.short	(.L_49 - .L_48)


	//   ....[0]....
.L_48:
        /*003c*/ 	.word	0x000006d0


	//----- nvinfo : EIATTR_CBANK_PARAM_SIZE
	.align		4
.L_49:
        /*0040*/ 	.byte	0x03, 0x19
        /*0042*/ 	.short	0x0010


	//----- nvinfo : EIATTR_PARAM_CBANK
	.align		4
        /*0044*/ 	.byte	0x04, 0x0a
        /*0046*/ 	.short	(.L_51 - .L_50)
	.align		4
.L_50:
        /*0048*/ 	.word	index@(.nv.constant0._Z6simeckPjS_)
        /*004c*/ 	.short	0x0380
        /*004e*/ 	.short	0x0010


	//----- nvinfo : EIATTR_SW_WAR
	.align		4
.L_51:
        /*0050*/ 	.byte	0x04, 0x36
        /*0052*/ 	.short	(.L_53 - .L_52)
.L_52:
        /*0054*/ 	.word	0x00000008
.L_53:


//--------------------- .nv.callgraph             --------------------------
	.section	.nv.callgraph,"",@"SHT_CUDA_CALLGRAPH"
	.align	4
	.sectionentsize	8
	.align		4
        /*0000*/ 	.word	0x00000000
	.align		4
        /*0004*/ 	.word	0xffffffff
	.align		4
        /*0008*/ 	.word	0x00000000
	.align		4
        /*000c*/ 	.word	0xfffffffe
	.align		4
        /*0010*/ 	.word	0x00000000
	.align		4
        /*0014*/ 	.word	0xfffffffd
	.align		4
        /*0018*/ 	.word	0x00000000
	.align		4
        /*001c*/ 	.word	0xfffffffc


//--------------------- .text._Z5speckPjS_        --------------------------
	.section	.text._Z5speckPjS_,"ax",@progbits
	.align	128
        .global         _Z5speckPjS_
        .type           _Z5speckPjS_,@function
        .size           _Z5speckPjS_,(.L_x_5 - _Z5speckPjS_)
        .other          _Z5speckPjS_,@"STO_CUDA_ENTRY STV_DEFAULT"
_Z5speckPjS_:
.text._Z5speckPjS_:
[----:B------:R-:W0:Y:S01]  /*0000*/  LDC R1, c[0x0][0x37c] ;  /* 0x0000df00ff017b82 */ /* 0x000e220000000800 */
[----:B------:R-:W1:Y:S01]  /*0010*/  S2R R0, SR_CTAID.X ;  /* 0x0000000000007919 */ /* 0x000e620000002500 */
[----:B------:R-:W1:Y:S06]  /*0020*/  LDCU UR6, c[0x0][0x360] ;  /* 0x00006c00ff0677ac */ /* 0x000e6c0008000800 */
[----:B------:R-:W2:Y:S01]  /*0030*/  LDC.64 R2, c[0x0][0x380] ;  /* 0x0000e000ff027b82 */ /* 0x000ea20000000a00 */
[----:B0-----:R-:W-:Y:S01]  /*0040*/  VIADD R1, R1, 0xffffff90 ;  /* 0xffffff9001017836 */ /* 0x001fe20000000000 */
[----:B------:R-:W1:Y:S01]  /*0050*/  S2R R5, SR_TID.X ;  /* 0x0000000000057919 */ /* 0x000e620000002100 */
[----:B------:R-:W0:Y:S01]  /*0060*/  LDCU.64 UR4, c[0x0][0x358] ;  /* 0x00006b00ff0477ac */ /* 0x000e220008000a00 */
[----:B-1----:R-:W-:-:S04]  /*0070*/  IMAD R0, R0, UR6, R5 ;  /* 0x0000000600007c24 */ /* 0x002fc8000f8e0205 */
[----:B------:R-:W-:-:S04]  /*0080*/  IMAD.SHL.U32 R5, R0, 0x4, RZ ;  /* 0x0000000400057824 */ /* 0x000fc800078e00ff */
[----:B--2---:R-:W-:-:S05]  /*0090*/  IMAD.WIDE R2, R5, 0x4, R2 ;  /* 0x0000000405027825 */ /* 0x004fca00078e0202 */
[----:B0-----:R0:W5:Y:S04]  /*00a0*/  LDG.E R4, desc[UR4][R2.64] ;  /* 0x0000000402047981 */ /* 0x001168000c1e1900 */
[----:B------:R0:W5:Y:S04]  /*00b0*/  LDG.E R5, desc[UR4][R2.64+0x4] ;  /* 0x0000040402057981 */ /* 0x000168000c1e1900 */
[----:B------:R0:W5:Y:S04]  /*00c0*/  LDG.E R6, desc[UR4][R2.64+0x8] ;  /* 0x0000080402067981 */ /* 0x000168000c1e1900 */
[----:B------:R0:W5:Y:S01]  /*00d0*/  LDG.E R7, desc[UR4][R2.64+0xc] ;  /* 0x00000c0402077981 */ /* 0x000162000c1e1900 */
[----:B------:R-:W-:-:S07]  /*00e0*/  IMAD.MOV.U32 R8, RZ, RZ, RZ ;  /* 0x000000ffff087224 */ /* 0x000fce00078e00ff */
.L_x_0:
[----:B-----5:R-:W-:Y:S01]  /*00f0*/  LEA.HI R5, R5, R4, R5, 0x18 ;  /* 0x0000000405057211 */ /* 0x020fe200078fc005 */
[----:B0-----:R-:W-:Y:S01]  /*0100*/  VIADD R3, R8, 0x1 ;  /* 0x0000000108037836 */ /* 0x001fe20000000000 */
[----:B------:R-:W-:Y:S02]  /*0110*/  SHF.L.U32.HI R2, R4, 0x3, R4 ;  /* 0x0000000304027819 */ /* 0x000fe40000010604 */
[----:B------:R-:W-:-:S04]  /*0120*/  LOP3.LUT R5, R5, R8, RZ, 0x3c, !PT ;  /* 0x0000000805057212 */ /* 0x000fc800078e3cff */
[----:B------:R-:W-:-:S04]  /*0130*/  LOP3.LUT R2, R2, R5, RZ, 0x3c, !PT ;  /* 0x0000000502027212 */ /* 0x000fc800078e3cff */
[----:B------:R-:W-:Y:S02]  /*0140*/  LEA.HI R6, R6, R2, R6, 0x18 ;  /* 0x0000000206067211 */ /* 0x000fe400078fc006 */
[----:B------:R-:W-:Y:S02]  /*0150*/  SHF.L.U32.HI R9, R2, 0x3, R2 ;  /* 0x0000000302097819 */ /* 0x000fe40000010602 */
[----:B------:R-:W-:Y:S01]  /*0160*/  LOP3.LUT R6, R6, R3, RZ, 0x3c, !PT ;  /* 0x0000000306067212 */ /* 0x000fe200078e3cff */
[----:B------:R-:W-:-:S03]  /*0170*/  IMAD R3, R8, 0x4, R1 ;  /* 0x0000000408037824 */ /* 0x000fc600078e0201 */
[----:B------:R-:W-:Y:S01]  /*0180*/  LOP3.LUT R10, R9, R6, RZ, 0x3c, !PT ;  /* 0x00000006090a7212 */ /* 0x000fe200078e3cff */
[C---:B------:R-:W-:Y:S01]  /*0190*/  VIADD R9, R8.reuse, 0x2 ;  /* 0x0000000208097836 */ /* 0x040fe20000000000 */
[----:B------:R-:W-:Y:S01]  /*01a0*/  STL [R3+0x4], R2 ;  /* 0x0000040203007387 */ /* 0x000fe20000100800 */
[----:B------:R-:W-:Y:S01]  /*01b0*/  VIADD R8, R8, 0x3 ;  /* 0x0000000308087836 */ /* 0x000fe20000000000 */
[----:B------:R-:W-:Y:S02]  /*01c0*/  LEA.HI R12, R7, R10, R7, 0x18 ;  /* 0x0000000a070c7211 */ /* 0x000fe400078fc007 */
[----:B------:R-:W-:Y:S02]  /*01d0*/  STL [R3+0x8], R10 ;  /* 0x0000080a03007387 */ /* 0x000fe40000100800 */
[----:B------:R-:W-:Y:S02]  /*01e0*/  ISETP.GE.U32.AND P0, PT, R8, 0x1b, PT ;  /* 0x0000001b0800780c */ /* 0x000fe40003f06070 */
[----:B------:R-:W-:Y:S01]  /*01f0*/  LOP3.LUT R7, R12, R9, RZ, 0x3c, !PT ;  /* 0x000000090c077212 */ /* 0x000fe200078e3cff */
[----:B------:R0:W-:Y:S01]  /*0200*/  STL [R3], R4 ;  /* 0x0000000403007387 */ /* 0x0001e20000100800 */
[----:B------:R-:W-:-:S04]  /*0210*/  SHF.L.U32.HI R12, R10, 0x3, R10 ;  /* 0x000000030a0c7819 */ /* 0x000fc8000001060a */
[----:B------:R-:W-:-:S05]  /*0220*/  LOP3.LUT R12, R12, R7, RZ, 0x3c, !PT ;  /* 0x000000070c0c7212 */ /* 0x000fca00078e3cff */
[----:B0-----:R-:W-:Y:S01]  /*0230*/  IMAD.MOV.U32 R4, RZ, RZ, R12 ;  /* 0x000000ffff047224 */ /* 0x001fe200078e000c */
[----:B------:R-:W-:Y:S06]  /*0240*/  @!P0 BRA `(.L_x_0) ;  /* 0xfffffffc00a88947 */ /* 0x000fec000383ffff */
[----:B------:R-:W0:Y:S01]  /*0250*/  LDC.64 R24, c[0x0][0x388] ;  /* 0x0000e200ff187b82 */ /* 0x000e220000000a00 */
[----:B------:R-:W-:Y:S01]  /*0260*/  IMAD.SHL.U32 R3, R0, 0x2, RZ ;  /* 0x0000000200037824 */ /* 0x000fe200078e00ff */
[----:B------:R-:W2:Y:S04]  /*0270*/  LDL.64 R26, [R1] ;  /* 0x00000000011a7983 */ /* 0x000ea80000100a00 */
[----:B------:R-:W3:Y:S04]  /*0280*/  LDL.64 R20, [R1+0x8] ;  /* 0x0000080001147983 */ /* 0x000ee80000100a00 */
[----:B------:R-:W4:Y:S04]  /*0290*/  LDL.64 R18, [R1+0x18] ;  /* 0x0000180001127983 */ /* 0x000f280000100a00 */
[----:B------:R-:W5:Y:S04]  /*02a0*/  LDL.64 R16, [R1+0x20] ;  /* 0x0000200001107983 */ /* 0x000f680000100a00 */
[----:B------:R-:W5:Y:S04]  /*02b0*/  LDL.64 R14, [R1+0x28] ;  /* 0x00002800010e7983 */ /* 0x000f680000100a00 */
[----:B------:R-:W5:Y:S01]  /*02c0*/  LDL.64 R12, [R1+0x30] ;  /* 0x00003000010c7983 */ /* 0x000f620000100a00 */
[----:B0-----:R-:W-:-:S03]  /*02d0*/  IMAD.WIDE R24, R3, 0x4, R24 ;  /* 0x0000000403187825 */ /* 0x001fc600078e0218 */
[----:B------:R-:W4:Y:S04]  /*02e0*/  LDL.64 R2, [R1+0x10] ;  /* 0x0000100001027983 */ /* 0x000f280000100a00 */
[----:B------:R-:W2:Y:S04]  /*02f0*/  LDG.E R0, desc[UR4][R24.64] ;  /* 0x0000000418007981 */ /* 0x000ea8000c1e1900 */
[----:B------:R-:W2:Y:S04]  /*0300*/  LDG.E R23, desc[UR4][R24.64+0x4] ;  /* 0x0000040418177981 */ /* 0x000ea8000c1e1900 */
[----:B------:R-:W5:Y:S04]  /*0310*/  LDL.64 R10, [R1+0x38] ;  /* 0x00003800010a7983 */ /* 0x000f680000100a00 */
[----:B------:R-:W5:Y:S04]  /*0320*/  LDL.64 R8, [R1+0x40] ;  /* 0x0000400001087983 */ /* 0x000f680000100a00 */
[----:B------:R-:W5:Y:S04]  /*0330*/  LDL.64 R6, [R1+0x48] ;  /* 0x0000480001067983 */ /* 0x000f680000100a00 */
[----:B------:R-:W5:Y:S01]  /*0340*/  LDL.64 R4, [R1+0x50] ;  /* 0x0000500001047983 */ /* 0x000f620000100a00 */
[----:B--2---:R-:W-:-:S02]  /*0350*/  LEA.HI R23, R23, R0, R23, 0x18 ;  /* 0x0000000017177211 */ /* 0x004fc400078fc017 */
[----:B------:R-:W-:Y:S02]  /*0360*/  SHF.L.U32.HI R0, R0, 0x3, R0 ;  /* 0x0000000300007819 */ /* 0x000fe40000010600 */
[----:B------:R-:W-:-:S04]  /*0370*/  LOP3.LUT R23, R23, R26, RZ, 0x3c, !PT ;  /* 0x0000001a17177212 */ /* 0x000fc800078e3cff */
[----:B------:R-:W-:-:S04]  /*0380*/  LOP3.LUT R0, R0, R23, RZ, 0x3c, !PT ;  /* 0x0000001700007212 */ /* 0x000fc800078e3cff */
[----:B------:R-:W-:Y:S02]  /*0390*/  LEA.HI R22, R23, R0, R23, 0x18 ;  /* 0x0000000017167211 */ /* 0x000fe400078fc017 */
[----:B------:R-:W-:Y:S02]  /*03a0*/  SHF.L.U32.HI R0, R0, 0x3, R0 ;  /* 0x0000000300007819 */ /* 0x000fe40000010600 */
[----:B------:R-:W-:Y:S02]  /*03b0*/  LOP3.LUT R27, R22, R27, RZ, 0x3c, !PT ;  /* 0x0000001b161b7212 */ /* 0x000fe400078e3cff */
[----:B------:R-:W2:Y:S02]  /*03c0*/  LDL.64 R22, [R1+0x58] ;  /* 0x0000580001167983 */ /* 0x000ea40000100a00 */
[----:B------:R-:W-:-:S04]  /*03d0*/  LOP3.LUT R0, R0, R27, RZ, 0x3c, !PT ;  /* 0x0000001b00007212 */ /* 0x000fc800078e3cff */
[----:B------:R-:W-:-:S04]  /*03e0*/  LEA.HI R27, R27, R0, R27, 0x18 ;  /* 0x000000001b1b7211 */ /* 0x000fc800078fc01b */
[----:B---3--:R-:W-:Y:S02]  /*03f0*/  LOP3.LUT R20, R27, R20, RZ, 0x3c, !PT ;  /* 0x000000141b147212 */ /* 0x008fe400078e3cff */
[----:B------:R-:W-:-:S04]  /*0400*/  SHF.L.U32.HI R27, R0, 0x3, R0 ;  /* 0x00000003001b7819 */ /* 0x000fc80000010600 */
[----:B------:R-:W-:-:S04]  /*0410*/  LOP3.LUT R27, R27, R20, RZ, 0x3c, !PT ;  /* 0x000000141b1b7212 */ /* 0x000fc800078e3cff */
[----:B------:R-:W-:-:S04]  /*0420*/  LEA.HI R20, R20, R27, R20, 0x18 ;  /* 0x0000001b14147211 */ /* 0x000fc800078fc014 */
[----:B------:R-:W-:Y:S02]  /*0430*/  LOP3.LUT R0, R20, R21, RZ, 0x3c, !PT ;  /* 0x0000001514007212 */ /* 0x000fe400078e3cff */
[----:B------:R-:W3:Y:S01]  /*0440*/  LDL.64 R20, [R1+0x60] ;  /* 0x0000600001147983 */ /* 0x000ee20000100a00 */
[----:B------:R-:W-:-:S04]  /*0450*/  SHF.L.U32.HI R27, R27, 0x3, R27 ;  /* 0x000000031b1b7819 */ /* 0x000fc8000001061b */
[----:B------:R-:W-:-:S04]  /*0460*/  LOP3.LUT R27, R27, R0, RZ, 0x3c, !PT ;  /* 0x000000001b1b7212 */ /* 0x000fc800078e3cff */
[----:B------:R-:W-:Y:S02]  /*0470*/  LEA.HI R29, R0, R27, R0, 0x18 ;  /* 0x0000001b001d7211 */ /* 0x000fe400078fc000 */
[----:B------:R-:W3:Y:S01]  /*0480*/  LDL R0, [R1+0x68] ;  /* 0x0000680001007983 */ /* 0x000ee20000100800 */
[----:B------:R-:W-:Y:S02]  /*0490*/  SHF.L.U32.HI R27, R27, 0x3, R27 ;  /* 0x000000031b1b7819 */ /* 0x000fe4000001061b */
[----:B----4-:R-:W-:-:S04]  /*04a0*/  LOP3.LUT R2, R29, R2, RZ, 0x3c, !PT ;  /* 0x000000021d027212 */ /* 0x010fc800078e3cff */
[----:B------:R-:W-:-:S04]  /*04b0*/  LOP3.LUT R27, R27, R2, RZ, 0x3c, !PT ;  /* 0x000000021b1b7212 */ /* 0x000fc800078e3cff */
[----:B------:R-:W-:Y:S02]  /*04c0*/  LEA.HI R2, R2, R27, R2, 0x18 ;  /* 0x0000001b02027211 */ /* 0x000fe400078fc002 */
[----:B------:R-:W-:Y:S02]  /*04d0*/  SHF.L.U32.HI R27, R27, 0x3, R27 ;  /* 0x000000031b1b7819 */ /* 0x000fe4000001061b */
[----:B------:R-:W-:-:S04]  /*04e0*/  LOP3.LUT R2, R2, R3, RZ, 0x3c, !PT ;  /* 0x0000000302027212 */ /* 0x000fc800078e3cff */
        /* <DEDUP_REMOVED lines=11> */
[----:B-----5:R-:W-:-:S04]  /*05a0*/  LOP3.LUT R16, R19, R16, RZ, 0x3c, !PT ;  /* 0x0000001013107212 */ /* 0x020fc800078e3cff */
        /* <DEDUP_REMOVED lines=55> */
[----:B--2---:R-:W-:-:S04]  /*0920*/  LOP3.LUT R5, R5, R22, RZ, 0x3c, !PT ;  /* 0x0000001605057212 */ /* 0x004fc800078e3cff */
[----:B------:R-:W-:-:S04]  /*0930*/  LOP3.LUT R2, R2, R5, RZ, 0x3c, !PT ;  /* 0x0000000502027212 */ /* 0x000fc800078e3cff */
[----:B------:R-:W-:Y:S02]  /*0940*/  LEA.HI R4, R5, R2, R5, 0x18 ;  /* 0x0000000205047211 */ /* 0x000fe400078fc005 */
[----:B------:R-:W-:Y:S02]  /*0950*/  SHF.L.U32.HI R3, R2, 0x3, R2 ;  /* 0x0000000302037819 */ /* 0x000fe40000010602 */
[----:B------:R-:W-:-:S04]  /*0960*/  LOP3.LUT R4, R4, R23, RZ, 0x3c, !PT ;  /* 0x0000001704047212 */ /* 0x000fc800078e3cff */
[----:B------:R-:W-:-:S04]  /*0970*/  LOP3.LUT R3, R3, R4, RZ, 0x3c, !PT ;  /* 0x0000000403037212 */ /* 0x000fc800078e3cff */
[----:B------:R-:W-:Y:S02]  /*0980*/  LEA.HI R5, R4, R3, R4, 0x18 ;  /* 0x0000000304057211 */ /* 0x000fe400078fc004 */
[----:B------:R-:W-:Y:S02]  /*0990*/  SHF.L.U32.HI R2, R3, 0x3, R3 ;  /* 0x0000000303027819 */ /* 0x000fe40000010603 */
[----:B---3--:R-:W-:-:S04]  /*09a0*/  LOP3.LUT R5, R5, R20, RZ, 0x3c, !PT ;  /* 0x0000001405057212 */ /* 0x008fc800078e3cff */
        /* <DEDUP_REMOVED lines=8> */
[----:B------:R-:W-:Y:S01]  /*0a30*/  LOP3.LUT R3, R2, R5, RZ, 0x3c, !PT ;  /* 0x0000000502037212 */ /* 0x000fe200078e3cff */
[----:B------:R-:W-:Y:S04]  /*0a40*/  STG.E desc[UR4][R24.64+0x4], R5 ;  /* 0x0000040518007986 */ /* 0x000fe8000c101904 */
[----:B------:R-:W-:Y:S01]  /*0a50*/  STG.E desc[UR4][R24.64], R3 ;  /* 0x0000000318007986 */ /* 0x000fe2000c101904 */
[----:B------:R-:W-:Y:S05]  /*0a60*/  EXIT ;  /* 0x000000000000794d */ /* 0x000fea0003800000 */
.L_x_1:
[----:B------:R-:W-:-:S00]  /*0a70*/  BRA `(.L_x_1) ;  /* 0xfffffffc00fc7947 */ /* 0x000fc0000383ffff */
[----:B------:R-:W-:-:S00]  /*0a80*/  NOP ;  /* 0x0000000000007918 */ /* 0x000fc00000000000 */
[----:B------:R-:W-:-:S00]  /*0a90*/  NOP ;  /* 0x0000000000007918 */ /* 0x000fc00000000000 */
[----:B------:R-:W-:-:S00]  /*0aa0*/  NOP ;  /* 0x0000000000007918 */ /* 0x000fc00000000000 */
[----:B------:R-:W-:-:S00]  /*0ab0*/  NOP ;  /* 0x0000000000007918 */ /* 0x000fc00000000000 */
[----:B------:R-:W-:-:S00]  /*0ac0*/  NOP ;  /* 0x0000000000007918 */ /* 0x000fc00000000000 */
[----:B------:R-:W-:-:S00]  /*0ad0*/  NOP ;  /* 0x0000000000007918 */ /* 0x000fc00000000000 */
[----:B------:R-:W-:-:S00]  /*0ae0*/  NOP ;  /* 0x0000000000007918 */ /* 0x000fc00000000000 */
[----:B------:R-:W-:-:S00]  /*0af0*/  NOP ;  /* 0x0000000000007918 */ /* 0x000fc00000000000 */
.L_x_5:


//--------------------- .text._Z5simonPjS_        --------------------------
	.section	.text._Z5simonPjS_,"ax",@progbits
	.align	128
        .global         _Z5simonPjS_
        .type           _Z5simonPjS_,@function
        .size           _Z5simonPjS_,(.L_x_6 - _Z5simonPjS_)
        .other          _Z5simonPjS_,@"STO_CUDA_ENTRY STV_DEFAULT"
_Z5simonPjS_:
.text._Z5simonPjS_:
[----:B------:R-:W-:Y:S01]  /*0000*/  LDC R1, c[0x0][0x37c] ;  /* 0x0000df00ff017b82 */ /* 0x000fe20000000800 */
[----:B------:R-:W0:Y:S01]  /*0010*/  S2R R0, SR_CTAID.X ;  /* 0x0000000000007919 */ /* 0x000e220000002500 */
[----:B------:R-:W0:Y:S06]  /*0020*/  LDCU UR6, c[0x0][0x360] ;  /* 0x00006c00ff0677ac */ /* 0x000e2c0008000800 */
[----:B------:R-:W1:Y:S01]  /*0030*/  LDC.64 R8, c[0x0][0x380] ;  /* 0x0000e000ff087b82 */ /* 0x000e620000000a00 */
[----:B------:R-:W0:Y:S01]  /*0040*/  S2R R5, SR_TID.X ;  /* 0x0000000000057919 */ /* 0x000e220000002100 */
[----:B------:R-:W2:Y:S06]  /*0050*/  LDCU.64 UR4, c[0x0][0x358] ;  /* 0x00006b00ff0477ac */ /* 0x000eac0008000a00 */
[----:B------:R-:W3:Y:S01]  /*0060*/  LDC.64 R2, c[0x0][0x388] ;  /* 0x0000e200ff027b82 */ /* 0x000ee20000000a00 */
[----:B0-----:R-:W-:-:S04]  /*0070*/  IMAD R0, R0, UR6, R5 ;  /* 0x0000000600007c24 */ /* 0x001fc8000f8e0205 */
[C---:B------:R-:W-:Y:S02]  /*0080*/  IMAD.SHL.U32 R5, R0.reuse, 0x4, RZ ;  /* 0x0000000400057824 */ /* 0x040fe400078e00ff */
[----:B------:R-:W-:Y:S02]  /*0090*/  IMAD.SHL.U32 R7, R0, 0x2, RZ ;  /* 0x0000000200077824 */ /* 0x000fe400078e00ff */
[----:B-1----:R-:W-:-:S04]  /*00a0*/  IMAD.WIDE R8, R5, 0x4, R8 ;  /* 0x0000000405087825 */ /* 0x002fc800078e0208 */
[----:B---3--:R-:W-:Y:S01]  /*00b0*/  IMAD.WIDE R2, R7, 0x4, R2 ;  /* 0x0000000407027825 */ /* 0x008fe200078e0202 */
[----:B--2---:R-:W2:Y:S04]  /*00c0*/  LDG.E R0, desc[UR4][R8.64+0xc] ;  /* 0x00000c0408007981 */ /* 0x004ea8000c1e1900 */
[----:B------:R-:W3:Y:S04]  /*00d0*/  LDG.E R5, desc[UR4][R8.64] ;  /* 0x0000000408057981 */ /* 0x000ee8000c1e1900 */
[----:B------:R-:W4:Y:S04]  /*00e0*/  LDG.E R13, desc[UR4][R2.64+0x4] ;  /* 0x00000404020d7981 */ /* 0x000f28000c1e1900 */
[----:B------:R-:W5:Y:S04]  /*00f0*/  LDG.E R6, desc[UR4][R8.64+0x4] ;  /* 0x0000040408067981 */ /* 0x000f68000c1e1900 */
[----:B------:R-:W5:Y:S04]  /*0100*/  LDG.E R12, desc[UR4][R2.64] ;  /* 0x00000004020c7981 */ /* 0x000f68000c1e1900 */
[----:B------:R0:W5:Y:S01]  /*0110*/  LDG.E R7, desc[UR4][R8.64+0x8] ;  /* 0x0000080408077981 */ /* 0x000162000c1e1900 */
[----:B--2---:R-:W-:-:S02]  /*0120*/  SHF.L.U32.HI R4, R0, 0x1d, R0 ;  /* 0x0000001d00047819 */ /* 0x004fc40000010600 */
[----:B------:R-:W-:Y:S02]  /*0130*/  SHF.L.U32.HI R10, R0, 0x1c, R0 ;  /* 0x0000001c000a7819 */ /* 0x000fe40000010600 */
[----:B---3--:R-:W-:Y:S02]  /*0140*/  LOP3.LUT R11, R4, 0xfffffffc, R5, 0x96, !PT ;  /* 0xfffffffc040b7812 */ /* 0x008fe400078e9605 */
[C-C-:B----4-:R-:W-:Y:S02]  /*0150*/  SHF.L.U32.HI R15, R13.reuse, 0x1, R13.reuse ;  /* 0x000000010d0f7819 */ /* 0x150fe4000001060d */
[----:B------:R-:W-:Y:S02]  /*0160*/  SHF.L.U32.HI R14, R13, 0x8, R13 ;  /* 0x000000080d0e7819 */ /* 0x000fe4000001060d */
[--C-:B-----5:R-:W-:Y:S02]  /*0170*/  LOP3.LUT R4, R10, R11, R6.reuse, 0x96, !PT ;  /* 0x0000000b0a047212 */ /* 0x120fe400078e9606 */
[----:B------:R-:W-:-:S02]  /*0180*/  SHF.L.U32.HI R11, R6, 0x1f, R6 ;  /* 0x0000001f060b7819 */ /* 0x000fc40000010606 */
[----:B------:R-:W-:Y:S02]  /*0190*/  LOP3.LUT R12, R12, R15, R14, 0x78, !PT ;  /* 0x0000000f0c0c7212 */ /* 0x000fe400078e780e */
[----:B------:R-:W-:Y:S02]  /*01a0*/  SHF.L.U32.HI R10, R13, 0x2, R13 ;  /* 0x000000020d0a7819 */ /* 0x000fe4000001060d */
[----:B------:R-:W-:Y:S02]  /*01b0*/  LOP3.LUT R4, R4, 0x1, R11, 0x96, !PT ;  /* 0x0000000104047812 */ /* 0x000fe400078e960b */
[----:B------:R-:W-:Y:S02]  /*01c0*/  LOP3.LUT R12, R5, R12, R10, 0x96, !PT ;  /* 0x0000000c050c7212 */ /* 0x000fe400078e960a */
[----:B------:R-:W-:Y:S02]  /*01d0*/  SHF.L.U32.HI R5, R4, 0x1d, R4 ;  /* 0x0000001d04057819 */ /* 0x000fe40000010604 */
[----:B------:R-:W-:-:S02]  /*01e0*/  SHF.L.U32.HI R10, R12, 0x1, R12 ;  /* 0x000000010c0a7819 */ /* 0x000fc4000001060c */
[----:B------:R-:W-:Y:S02]  /*01f0*/  SHF.L.U32.HI R11, R12, 0x8, R12 ;  /* 0x000000080c0b7819 */ /* 0x000fe4000001060c */
[----:B0-----:R-:W-:Y:S02]  /*0200*/  SHF.L.U32.HI R9, R4, 0x1c, R4 ;  /* 0x0000001c04097819 */ /* 0x001fe40000010604 */
[----:B------:R-:W-:Y:S02]  /*0210*/  LOP3.LUT R8, R5, 0xfffffffc, R6, 0x96, !PT ;  /* 0xfffffffc05087812 */ /* 0x000fe400078e9606 */
[----:B------:R-:W-:Y:S02]  /*0220*/  LOP3.LUT R11, R13, R10, R11, 0x78, !PT ;  /* 0x0000000a0d0b7212 */ /* 0x000fe400078e780b */
[--C-:B------:R-:W-:Y:S02]  /*0230*/  SHF.L.U32.HI R10, R7, 0x1f, R7.reuse ;  /* 0x0000001f070a7819 */ /* 0x100fe40000010607 */
[----:B------:R-:W-:-:S02]  /*0240*/  LOP3.LUT R5, R9, R8, R7, 0x96, !PT ;  /* 0x0000000809057212 */ /* 0x000fc400078e9607 */
[----:B------:R-:W-:Y:S02]  /*0250*/  SHF.L.U32.HI R8, R12, 0x2, R12 ;  /* 0x000000020c087819 */ /* 0x000fe4000001060c */
[----:B------:R-:W-:Y:S02]  /*0260*/  LOP3.LUT R5, R5, 0x1, R10, 0x96, !PT ;  /* 0x0000000105057812 */ /* 0x000fe400078e960a */
[----:B------:R-:W-:Y:S02]  /*0270*/  LOP3.LUT R10, R6, R11, R8, 0x96, !PT ;  /* 0x0000000b060a7212 */ /* 0x000fe400078e9608 */
[----:B------:R-:W-:Y:S02]  /*0280*/  SHF.L.U32.HI R6, R5, 0x1d, R5 ;  /* 0x0000001d05067819 */ /* 0x000fe40000010605 */
[C-C-:B------:R-:W-:Y:S02]  /*0290*/  SHF.L.U32.HI R11, R10.reuse, 0x1, R10.reuse ;  /* 0x000000010a0b7819 */ /* 0x140fe4000001060a */
[----:B------:R-:W-:-:S02]  /*02a0*/  SHF.L.U32.HI R13, R10, 0x8, R10 ;  /* 0x000000080a0d7819 */ /* 0x000fc4000001060a */
[----:B------:R-:W-:Y:S02]  /*02b0*/  SHF.L.U32.HI R8, R5, 0x1c, R5 ;  /* 0x0000001c05087819 */ /* 0x000fe40000010605 */
[----:B------:R-:W-:Y:S02]  /*02c0*/  LOP3.LUT R9, R6, 0xfffffffc, R7, 0x96, !PT ;  /* 0xfffffffc06097812 */ /* 0x000fe400078e9607 */
[----:B------:R-:W-:Y:S02]  /*02d0*/  LOP3.LUT R12, R12, R11, R13, 0x78, !PT ;  /* 0x0000000b0c0c7212 */ /* 0x000fe400078e780d */
[--C-:B------:R-:W-:Y:S02]  /*02e0*/  SHF.L.U32.HI R11, R0, 0x1f, R0.reuse ;  /* 0x0000001f000b7819 */ /* 0x100fe40000010600 */
[----:B------:R-:W-:Y:S02]  /*02f0*/  LOP3.LUT R6, R8, R9, R0, 0x96, !PT ;  /* 0x0000000908067212 */ /* 0x000fe400078e9600 */
[----:B------:R-:W-:-:S02]  /*0300*/  SHF.L.U32.HI R8, R10, 0x2, R10 ;  /* 0x000000020a087819 */ /* 0x000fc4000001060a */
[----:B------:R-:W-:Y:S02]  /*0310*/  LOP3.LUT R6, R6, R11, RZ, 0x3c, !PT ;  /* 0x0000000b06067212 */ /* 0x000fe400078e3cff */
[----:B------:R-:W-:Y:S02]  /*0320*/  LOP3.LUT R12, R7, R12, R8, 0x96, !PT ;  /* 0x0000000c070c7212 */ /* 0x000fe400078e9608 */
[----:B------:R-:W-:Y:S02]  /*0330*/  SHF.L.U32.HI R7, R6, 0x1d, R6 ;  /* 0x0000001d06077819 */ /* 0x000fe40000010606 */
[C-C-:B------:R-:W-:Y:S02]  /*0340*/  SHF.L.U32.HI R9, R12.reuse, 0x1, R12.reuse ;  /* 0x000000010c097819 */ /* 0x140fe4000001060c */
[----:B------:R-:W-:Y:S02]  /*0350*/  SHF.L.U32.HI R11, R12, 0x8, R12 ;  /* 0x000000080c0b7819 */ /* 0x000fe4000001060c */
[----:B------:R-:W-:-:S02]  /*0360*/  SHF.L.U32.HI R8, R6, 0x1c, R6 ;  /* 0x0000001c06087819 */ /* 0x000fc40000010606 */
[----:B------:R-:W-:Y:S02]  /*0370*/  LOP3.LUT R7, R7, 0xfffffffc, R0, 0x96, !PT ;  /* 0xfffffffc07077812 */ /* 0x000fe400078e9600 */
[----:B------:R-:W-:Y:S02]  /*0380*/  LOP3.LUT R9, R10, R9, R11, 0x78, !PT ;  /* 0x000000090a097212 */ /* 0x000fe400078e780b */
[--C-:B------:R-:W-:Y:S02]  /*0390*/  SHF.L.U32.HI R10, R4, 0x1f, R4.reuse ;  /* 0x0000001f040a7819 */ /* 0x100fe40000010604 */
[----:B------:R-:W-:Y:S02]  /*03a0*/  LOP3.LUT R7, R8, R7, R4, 0x96, !PT ;  /* 0x0000000708077212 */ /* 0x000fe400078e9604 */
[----:B------:R-:W-:Y:S02]  /*03b0*/  SHF.L.U32.HI R8, R12, 0x2, R12 ;  /* 0x000000020c087819 */ /* 0x000fe4000001060c */
[----:B------:R-:W-:-:S02]  /*03c0*/  LOP3.LUT R7, R7, 0x1, R10, 0x96, !PT ;  /* 0x0000000107077812 */ /* 0x000fc400078e960a */
[----:B------:R-:W-:Y:S02]  /*03d0*/  LOP3.LUT R10, R0, R9, R8, 0x96, !PT ;  /* 0x00000009000a7212 */ /* 0x000fe400078e9608 */
[C-C-:B------:R-:W-:Y:S02]  /*03e0*/  SHF.L.U32.HI R9, R7.reuse, 0x1d, R7.reuse ;  /* 0x0000001d07097819 */ /* 0x140fe40000010607 */
[----:B------:R-:W-:Y:S02]  /*03f0*/  SHF.L.U32.HI R8, R7, 0x1c, R7 ;  /* 0x0000001c07087819 */ /* 0x000fe40000010607 */
[----:B------:R-:W-:Y:S02]  /*0400*/  LOP3.LUT R0, R9, 0xfffffffc, R4, 0x96, !PT ;  /* 0xfffffffc09007812 */ /* 0x000fe400078e9604 */
[C-C-:B------:R-:W-:Y:S02]  /*0410*/  SHF.L.U32.HI R11, R10.reuse, 0x1, R10.reuse ;  /* 0x000000010a0b7819 */ /* 0x140fe4000001060a */
[----:B------:R-:W-:-:S02]  /*0420*/  SHF.L.U32.HI R13, R10, 0x8, R10 ;  /* 0x000000080a0d7819 */ /* 0x000fc4000001060a */
[--C-:B------:R-:W-:Y:S02]  /*0430*/  SHF.L.U32.HI R9, R5, 0x1f, R5.reuse ;  /* 0x0000001f05097819 */ /* 0x100fe40000010605 */
[----:B------:R-:W-:Y:S02]  /*0440*/  LOP3.LUT R0, R8, R0, R5, 0x96, !PT ;  /* 0x0000000008007212 */ /* 0x000fe400078e9605 */
[----:B------:R-:W-:Y:S02]  /*0450*/  LOP3.LUT R11, R12, R11, R13, 0x78, !PT ;  /* 0x0000000b0c0b7212 */ /* 0x000fe400078e780d */
[----:B------:R-:W-:Y:S02]  /*0460*/  SHF.L.U32.HI R8, R10, 0x2, R10 ;  /* 0x000000020a087819 */ /* 0x000fe4000001060a */
[----:B------:R-:W-:Y:S02]  /*0470*/  LOP3.LUT R0, R0, 0x1, R9, 0x96, !PT ;  /* 0x0000000100007812 */ /* 0x000fe400078e9609 */
[----:B------:R-:W-:-:S02]  /*0480*/  LOP3.LUT R12, R4, R11, R8, 0x96, !PT ;  /* 0x0000000b040c7212 */ /* 0x000fc400078e9608 */
[----:B------:R-:W-:Y:S02]  /*0490*/  SHF.L.U32.HI R4, R0, 0x1d, R0 ;  /* 0x0000001d00047819 */ /* 0x000fe40000010600 */
[C-C-:B------:R-:W-:Y:S02]  /*04a0*/  SHF.L.U32.HI R11, R12.reuse, 0x1, R12.reuse ;  /* 0x000000010c0b7819 */ /* 0x140fe4000001060c */
[----:B------:R-:W-:Y:S02]  /*04b0*/  SHF.L.U32.HI R13, R12, 0x8, R12 ;  /* 0x000000080c0d7819 */ /* 0x000fe4000001060c */
[----:B------:R-:W-:Y:S02]  /*04c0*/  SHF.L.U32.HI R8, R0, 0x1c, R0 ;  /* 0x0000001c00087819 */ /* 0x000fe40000010600 */
[----:B------:R-:W-:Y:S02]  /*04d0*/  LOP3.LUT R9, R4, 0xfffffffc, R5, 0x96, !PT ;  /* 0xfffffffc04097812 */ /* 0x000fe400078e9605 */
[----:B------:R-:W-:-:S02]  /*04e0*/  LOP3.LUT R10, R10, R11, R13, 0x78, !PT ;  /* 0x0000000b0a0a7212 */ /* 0x000fc400078e780d */
[--C-:B------:R-:W-:Y:S02]  /*04f0*/  SHF.L.U32.HI R11, R6, 0x1f, R6.reuse ;  /* 0x0000001f060b7819 */ /* 0x100fe40000010606 */
[----:B------:R-:W-:Y:S02]  /*0500*/  LOP3.LUT R4, R8, R9, R6, 0x96, !PT ;  /* 0x0000000908047212 */ /* 0x000fe400078e9606 */
[----:B------:R-:W-:Y:S02]  /*0510*/  SHF.L.U32.HI R8, R12, 0x2, R12 ;  /* 0x000000020c087819 */ /* 0x000fe4000001060c */
[----:B------:R-:W-:Y:S02]  /*0520*/  LOP3.LUT R4, R4, R11, RZ, 0x3c, !PT ;  /* 0x0000000b04047212 */ /* 0x000fe400078e3cff */
[----:B------:R-:W-:Y:S02]  /*0530*/  LOP3.LUT R11, R5, R10, R8, 0x96, !PT ;  /* 0x0000000a050b7212 */ /* 0x000fe400078e9608 */
[----:B------:R-:W-:-:S02]  /*0540*/  SHF.L.U32.HI R5, R4, 0x1d, R4 ;  /* 0x0000001d04057819 */ /* 0x000fc40000010604 */
[C-C-:B------:R-:W-:Y:S02]  /*0550*/  SHF.L.U32.HI R13, R11.reuse, 0x1, R11.reuse ;  /* 0x000000010b0d7819 */ /* 0x140fe4000001060b */
[----:B------:R-:W-:Y:S02]  /*0560*/  SHF.L.U32.HI R10, R11, 0x8, R11 ;  /* 0x000000080b0a7819 */ /* 0x000fe4000001060b */
[----:B------:R-:W-:Y:S02]  /*0570*/  SHF.L.U32.HI R9, R4, 0x1c, R4 ;  /* 0x0000001c04097819 */ /* 0x000fe40000010604 */
[----:B------:R-:W-:Y:S02]  /*0580*/  LOP3.LUT R8, R5, 0xfffffffc, R6, 0x96, !PT ;  /* 0xfffffffc05087812 */ /* 0x000fe400078e9606 */
[----:B------:R-:W-:Y:S02]  /*0590*/  LOP3.LUT R13, R12, R13, R10, 0x78, !PT ;  /* 0x0000000d0c0d7212 */ /* 0x000fe400078e780a */
        /* <DEDUP_REMOVED lines=8> */
[----:B------:R-:W-:Y:S02]  /*0620*/  SHF.L.U32.HI R8, R5, 0x1c, R5 ;  /* 0x0000001c05087819 */ /* 0x000fe40000010605 */
        /* <DEDUP_REMOVED lines=16> */
[----:B------:R-:W-:Y:S02]  /*0730*/  LOP3.LUT R7, R7, 0x1, R10, 0x96, !PT ;  /* 0x0000000107077812 */ /* 0x000fe400078e960a */
[----:B------:R-:W-:Y:S02]  /*0740*/  LOP3.LUT R10, R0, R9, R8, 0x96, !PT ;  /* 0x00000009000a7212 */ /* 0x000fe400078e9608 */
[C-C-:B------:R-:W-:Y:S02]  /*0750*/  SHF.L.U32.HI R9, R7.reuse, 0x1d, R7.reuse ;  /* 0x0000001d07097819 */ /* 0x140fe40000010607 */
[----:B------:R-:W-:Y:S02]  /*0760*/  SHF.L.U32.HI R8, R7, 0x1c, R7 ;  /* 0x0000001c07087819 */ /* 0x000fe40000010607 */
[----:B------:R-:W-:Y:S02]  /*0770*/  LOP3.LUT R0, R9, 0xfffffffc, R4, 0x96, !PT ;  /* 0xfffffffc09007812 */ /* 0x000fe400078e9604 */
[----:B------:R-:W-:-:S02]  /*0780*/  SHF.L.U32.HI R12, R10, 0x1, R10 ;  /* 0x000000010a0c7819 */ /* 0x000fc4000001060a */
[--C-:B------:R-:W-:Y:S02]  /*0790*/  SHF.L.U32.HI R13, R10, 0x8, R10.reuse ;  /* 0x000000080a0d7819 */ /* 0x100fe4000001060a */
[--C-:B------:R-:W-:Y:S02]  /*07a0*/  SHF.L.U32.HI R9, R5, 0x1f, R5.reuse ;  /* 0x0000001f05097819 */ /* 0x100fe40000010605 */
[----:B------:R-:W-:Y:S02]  /*07b0*/  LOP3.LUT R0, R8, R0, R5, 0x96, !PT ;  /* 0x0000000008007212 */ /* 0x000fe400078e9605 */
[----:B------:R-:W-:Y:S02]  /*07c0*/  LOP3.LUT R13, R11, R12, R13, 0x78, !PT ;  /* 0x0000000c0b0d7212 */ /* 0x000fe400078e780d */
[----:B------:R-:W-:Y:S02]  /*07d0*/  SHF.L.U32.HI R8, R10, 0x2, R10 ;  /* 0x000000020a087819 */ /* 0x000fe4000001060a */
[----:B------:R-:W-:-:S02]  /*07e0*/  LOP3.LUT R0, R0, R9, RZ, 0x3c, !PT ;  /* 0x0000000900007212 */ /* 0x000fc400078e3cff */
[----:B------:R-:W-:Y:S02]  /*07f0*/  LOP3.LUT R13, R4, R13, R8, 0x96, !PT ;  /* 0x0000000d040d7212 */ /* 0x000fe400078e9608 */
[C-C-:B------:R-:W-:Y:S02]  /*0800*/  SHF.L.U32.HI R4, R0.reuse, 0x1d, R0.reuse ;  /* 0x0000001d00047819 */ /* 0x140fe40000010600 */
[C-C-:B------:R-:W-:Y:S02]  /*0810*/  SHF.L.U32.HI R11, R13.reuse, 0x1, R13.reuse ;  /* 0x000000010d0b7819 */ /* 0x140fe4000001060d */
[----:B------:R-:W-:Y:S02]  /*0820*/  SHF.L.U32.HI R12, R13, 0x8, R13 ;  /* 0x000000080d0c7819 */ /* 0x000fe4000001060d */
[----:B------:R-:W-:Y:S02]  /*0830*/  SHF.L.U32.HI R8, R0, 0x1c, R0 ;  /* 0x0000001c00087819 */ /* 0x000fe40000010600 */
[----:B------:R-:W-:-:S02]  /*0840*/  LOP3.LUT R9, R4, 0xfffffffc, R5, 0x96, !PT ;  /* 0xfffffffc04097812 */ /* 0x000fc400078e9605 */
[----:B------:R-:W-:Y:S02]  /*0850*/  LOP3.LUT R12, R10, R11, R12, 0x78, !PT ;  /* 0x0000000b0a0c7212 */ /* 0x000fe400078e780c */
[--C-:B------:R-:W-:Y:S02]  /*0860*/  SHF.L.U32.HI R11, R6, 0x1f, R6.reuse ;  /* 0x0000001f060b7819 */ /* 0x100fe40000010606 */
        /* <DEDUP_REMOVED lines=37> */
[C-C-:B------:R-:W-:Y:S02]  /*0ac0*/  SHF.L.U32.HI R9, R7.reuse, 0x1d, R7.reuse ;  /* 0x0000001d07097819 */ /* 0x140fe40000010607 */
[----:B------:R-:W-:Y:S02]  /*0ad0*/  SHF.L.U32.HI R8, R7, 0x1c, R7 ;  /* 0x0000001c07087819 */ /* 0x000fe40000010607 */
[----:B------:R-:W-:-:S02]  /*0ae0*/  LOP3.LUT R0, R9, 0xfffffffc, R4, 0x96, !PT ;  /* 0xfffffffc09007812 */ /* 0x000fc400078e9604 */
[C-C-:B------:R-:W-:Y:S02]  /*0af0*/  SHF.L.U32.HI R11, R10.reuse, 0x1, R10.reuse ;  /* 0x000000010a0b7819 */ /* 0x140fe4000001060a */
[--C-:B------:R-:W-:Y:S02]  /*0b00*/  SHF.L.U32.HI R13, R10, 0x8, R10.reuse ;  /* 0x000000080a0d7819 */ /* 0x100fe4000001060a */
[--C-:B------:R-:W-:Y:S02]  /*0b10*/  SHF.L.U32.HI R9, R5, 0x1f, R5.reuse ;  /* 0x0000001f05097819 */ /* 0x100fe40000010605 */
[----:B------:R-:W-:Y:S02]  /*0b20*/  LOP3.LUT R0, R8, R0, R5, 0x96, !PT ;  /* 0x0000000008007212 */ /* 0x000fe400078e9605 */
        /* <DEDUP_REMOVED lines=24> */
[----:B------:R-:W-:Y:S02]  /*0cb0*/  LOP3.LUT R5, R5, R10, RZ, 0x3c, !PT ;  /* 0x0000000a05057212 */ /* 0x000fe400078e3cff */
        /* <DEDUP_REMOVED lines=10> */
[----:B------:R-:W-:Y:S02]  /*0d60*/  LOP3.LUT R6, R6, 0x1, R11, 0x96, !PT ;  /* 0x0000000106067812 */ /* 0x000fe400078e960b */
        /* <DEDUP_REMOVED lines=12> */
[C-C-:B------:R-:W-:Y:S02]  /*0e30*/  SHF.L.U32.HI R9, R7.reuse, 0x1d, R7.reuse ;  /* 0x0000001d07097819 */ /* 0x140fe40000010607 */
[----:B------:R-:W-:-:S02]  /*0e40*/  SHF.L.U32.HI R8, R7, 0x1c, R7 ;  /* 0x0000001c07087819 */ /* 0x000fc40000010607 */
[----:B------:R-:W-:Y:S02]  /*0e50*/  LOP3.LUT R0, R9, 0xfffffffc, R4, 0x96, !PT ;  /* 0xfffffffc09007812 */ /* 0x000fe400078e9604 */
[C-C-:B------:R-:W-:Y:S02]  /*0e60*/  SHF.L.U32.HI R12, R10.reuse, 0x1, R10.reuse ;  /* 0x000000010a0c7819 */ /* 0x140fe4000001060a */
[----:B------:R-:W-:Y:S02]  /*0e70*/  SHF.L.U32.HI R13, R10, 0x8, R10 ;  /* 0x000000080a0d7819 */ /* 0x000fe4000001060a */
[--C-:B------:R-:W-:Y:S02]  /*0e80*/  SHF.L.U32.HI R9, R5, 0x1f, R5.reuse ;  /* 0x0000001f05097819 */ /* 0x100fe40000010605 */
[----:B------:R-:W-:Y:S02]  /*0e90*/  LOP3.LUT R0, R8, R0, R5, 0x96, !PT ;  /* 0x0000000008007212 */ /* 0x000fe400078e9605 */
[----:B------:R-:W-:-:S02]  /*0ea0*/  LOP3.LUT R13, R11, R12, R13, 0x78, !PT ;  /* 0x0000000c0b0d7212 */ /* 0x000fc400078e780d */
[----:B------:R-:W-:Y:S02]  /*0eb0*/  SHF.L.U32.HI R8, R10, 0x2, R10 ;  /* 0x000000020a087819 */ /* 0x000fe4000001060a */
[----:B------:R-:W-:Y:S02]  /*0ec0*/  LOP3.LUT R0, R0, R9, RZ, 0x3c, !PT ;  /* 0x0000000900007212 */ /* 0x000fe400078e3cff */
        /* <DEDUP_REMOVED lines=28> */
[--C-:B------:R-:W-:Y:S02]  /*1090*/  LOP3.LUT R6, R8, R9, R0.reuse, 0x96, !PT ;  /* 0x0000000908067212 */ /* 0x100fe400078e9600 */
[----:B------:R-:W-:Y:S02]  /*10a0*/  SHF.L.U32.HI R9, R0, 0x1f, R0 ;  /* 0x0000001f00097819 */ /* 0x000fe40000010600 */
        /* <DEDUP_REMOVED lines=10> */
[----:B------:R-:W-:Y:S02]  /*1150*/  SHF.L.U32.HI R11, R10, 0x2, R10 ;  /* 0x000000020a0b7819 */ /* 0x000fe4000001060a */
[--C-:B------:R-:W-:Y:S02]  /*1160*/  LOP3.LUT R7, R8, R7, R4.reuse, 0x96, !PT ;  /* 0x0000000708077212 */ /* 0x100fe400078e9604 */
[----:B------:R-:W-:Y:S02]  /*1170*/  SHF.L.U32.HI R8, R4, 0x1f, R4 ;  /* 0x0000001f04087819 */ /* 0x000fe40000010604 */
[----:B------:R-:W-:Y:S02]  /*1180*/  LOP3.LUT R11, R0, R9, R11, 0x96, !PT ;  /* 0x00000009000b7212 */ /* 0x000fe400078e960b */
[----:B------:R-:W-:Y:S02]  /*1190*/  LOP3.LUT R0, R7, 0x1, R8, 0x96, !PT ;  /* 0x0000000107007812 */ /* 0x000fe400078e9608 */
[----:B------:R-:W-:-:S02]  /*11a0*/  SHF.L.U32.HI R9, R11, 0x1, R11 ;  /* 0x000000010b097819 */ /* 0x000fc4000001060b */
[C-C-:B------:R-:W-:Y:S02]  /*11b0*/  SHF.L.U32.HI R8, R11.reuse, 0x8, R11.reuse ;  /* 0x000000080b087819 */ /* 0x140fe4000001060b */
[----:B------:R-:W-:Y:S02]  /*11c0*/  SHF.L.U32.HI R7, R0, 0x1d, R0 ;  /* 0x0000001d00077819 */ /* 0x000fe40000010600 */
[----:B------:R-:W-:Y:S02]  /*11d0*/  SHF.L.U32.HI R12, R11, 0x2, R11 ;  /* 0x000000020b0c7819 */ /* 0x000fe4000001060b */
[----:B------:R-:W-:Y:S02]  /*11e0*/  LOP3.LUT R13, R10, R9, R8, 0x78, !PT ;  /* 0x000000090a0d7212 */ /* 0x000fe400078e7808 */
[----:B------:R-:W-:Y:S02]  /*11f0*/  SHF.L.U32.HI R9, R0, 0x1c, R0 ;  /* 0x0000001c00097819 */ /* 0x000fe40000010600 */
[----:B------:R-:W-:-:S02]  /*1200*/  LOP3.LUT R8, R7, 0xfffffffc, R4, 0x96, !PT ;  /* 0xfffffffc07087812 */ /* 0x000fc400078e9604 */
[----:B------:R-:W-:Y:S02]  /*1210*/  LOP3.LUT R12, R4, R13, R12, 0x96, !PT ;  /* 0x0000000d040c7212 */ /* 0x000fe400078e960c */
[--C-:B------:R-:W-:Y:S02]  /*1220*/  SHF.L.U32.HI R7, R5, 0x1f, R5.reuse ;  /* 0x0000001f05077819 */ /* 0x100fe40000010605 */
[----:B------:R-:W-:-:S04]  /*1230*/  LOP3.LUT R4, R9, R8, R5, 0x96, !PT ;  /* 0x0000000809047212 */ /* 0x000fc800078e9605 */
[----:B------:R-:W-:Y:S02]  /*1240*/  LOP3.LUT R4, R4, 0x1, R7, 0x96, !PT ;  /* 0x0000000104047812 */ /* 0x000fe400078e9607 */
[C-C-:B------:R-:W-:Y:S02]  /*1250*/  SHF.L.U32.HI R10, R12.reuse, 0x1, R12.reuse ;  /* 0x000000010c0a7819 */ /* 0x140fe4000001060c */
[----:B------:R-:W-:Y:S02]  /*1260*/  SHF.L.U32.HI R7, R12, 0x8, R12 ;  /* 0x000000080c077819 */ /* 0x000fe4000001060c */
[----:B------:R-:W-:Y:S02]  /*1270*/  SHF.L.U32.HI R8, R4, 0x1d, R4 ;  /* 0x0000001d04087819 */ /* 0x000fe40000010604 */
[----:B------:R-:W-:Y:S02]  /*1280*/  SHF.L.U32.HI R13, R12, 0x2, R12 ;  /* 0x000000020c0d7819 */ /* 0x000fe4000001060c */
[----:B------:R-:W-:-:S02]  /*1290*/  LOP3.LUT R10, R11, R10, R7, 0x78, !PT ;  /* 0x0000000a0b0a7212 */ /* 0x000fc400078e7807 */
[----:B------:R-:W-:Y:S02]  /*12a0*/  SHF.L.U32.HI R9, R4, 0x1c, R4 ;  /* 0x0000001c04097819 */ /* 0x000fe40000010604 */
[----:B------:R-:W-:Y:S02]  /*12b0*/  LOP3.LUT R7, R8, 0xfffffffc, R5, 0x96, !PT ;  /* 0xfffffffc08077812 */ /* 0x000fe400078e9605 */
[----:B------:R-:W-:Y:S02]  /*12c0*/  LOP3.LUT R10, R5, R10, R13, 0x96, !PT ;  /* 0x0000000a050a7212 */ /* 0x000fe400078e960d */
[--C-:B------:R-:W-:Y:S02]  /*12d0*/  SHF.L.U32.HI R8, R6, 0x1f, R6.reuse ;  /* 0x0000001f06087819 */ /* 0x100fe40000010606 */
[----:B------:R-:W-:Y:S02]  /*12e0*/  LOP3.LUT R5, R9, R7, R6, 0x96, !PT ;  /* 0x0000000709057212 */ /* 0x000fe400078e9606 */
[----:B------:R-:W-:-:S02]  /*12f0*/  SHF.L.U32.HI R7, R10, 0x1, R10 ;  /* 0x000000010a077819 */ /* 0x000fc4000001060a */
[C---:B------:R-:W-:Y:S02]  /*1300*/  SHF.L.U32.HI R9, R10.reuse, 0x8, R10 ;  /* 0x000000080a097819 */ /* 0x040fe4000001060a */
[----:B------:R-:W-:Y:S02]  /*1310*/  LOP3.LUT R5, R5, 0x1, R8, 0x96, !PT ;  /* 0x0000000105057812 */ /* 0x000fe400078e9608 */
[----:B------:R-:W-:Y:S02]  /*1320*/  SHF.L.U32.HI R8, R10, 0x2, R10 ;  /* 0x000000020a087819 */ /* 0x000fe4000001060a */
[----:B------:R-:W-:Y:S02]  /*1330*/  LOP3.LUT R9, R12, R7, R9, 0x78, !PT ;  /* 0x000000070c097212 */ /* 0x000fe400078e7809 */
[----:B------:R-:W-:Y:S02]  /*1340*/  SHF.L.U32.HI R7, R5, 0x1d, R5 ;  /* 0x0000001d05077819 */ /* 0x000fe40000010605 */
[----:B------:R-:W-:-:S02]  /*1350*/  LOP3.LUT R9, R6, R9, R8, 0x96, !PT ;  /* 0x0000000906097212 */ /* 0x000fc400078e9608 */
[----:B------:R-:W-:Y:S02]  /*1360*/  SHF.L.U32.HI R8, R5, 0x1c, R5 ;  /* 0x0000001c05087819 */ /* 0x000fe40000010605 */
[----:B------:R-:W-:Y:S02]  /*1370*/  LOP3.LUT R7, R7, 0xfffffffc, R6, 0x96, !PT ;  /* 0xfffffffc07077812 */ /* 0x000fe400078e9606 */
[C-C-:B------:R-:W-:Y:S02]  /*1380*/  SHF.L.U32.HI R11, R9.reuse, 0x1, R9.reuse ;  /* 0x00000001090b7819 */ /* 0x140fe40000010609 */
[--C-:B------:R-:W-:Y:S02]  /*1390*/  LOP3.LUT R6, R8, R7, R0.reuse, 0x96, !PT ;  /* 0x0000000708067212 */ /* 0x100fe400078e9600 */
[----:B------:R-:W-:Y:S02]  /*13a0*/  SHF.L.U32.HI R12, R9, 0x8, R9 ;  /* 0x00000008090c7819 */ /* 0x000fe40000010609 */
        /* <DEDUP_REMOVED lines=8> */
[----:B------:R-:W-:Y:S02]  /*1430*/  LOP3.LUT R7, R7, 0xfffffffc, R0, 0x96, !PT ;  /* 0xfffffffc07077812 */ /* 0x000fe400078e9600 */
[----:B------:R-:W-:Y:S02]  /*1440*/  SHF.L.U32.HI R0, R6, 0x1c, R6 ;  /* 0x0000001c06007819 */ /* 0x000fe40000010606 */
[----:B------:R-:W-:Y:S02]  /*1450*/  LOP3.LUT R11, R9, R10, R11, 0x78, !PT ;  /* 0x0000000a090b7212 */ /* 0x000fe400078e780b */
[--C-:B------:R-:W-:Y:S02]  /*1460*/  SHF.L.U32.HI R9, R4, 0x1f, R4.reuse ;  /* 0x0000001f04097819 */ /* 0x100fe40000010604 */
[----:B------:R-:W-:-:S02]  /*1470*/  LOP3.LUT R0, R0, R7, R4, 0x96, !PT ;  /* 0x0000000700007212 */ /* 0x000fc400078e9604 */
[----:B------:R-:W-:Y:S02]  /*1480*/  SHF.L.U32.HI R7, R8, 0x2, R8 ;  /* 0x0000000208077819 */ /* 0x000fe40000010608 */
[----:B------:R-:W-:Y:S02]  /*1490*/  LOP3.LUT R0, R0, R9, RZ, 0x3c, !PT ;  /* 0x0000000900007212 */ /* 0x000fe400078e3cff */
[----:B------:R-:W-:Y:S02]  /*14a0*/  LOP3.LUT R11, R4, R11, R7, 0x96, !PT ;  /* 0x0000000b040b7212 */ /* 0x000fe400078e9607 */
[----:B------:R-:W-:Y:S02]  /*14b0*/  SHF.L.U32.HI R7, R0, 0x1d, R0 ;  /* 0x0000001d00077819 */ /* 0x000fe40000010600 */
[C-C-:B------:R-:W-:Y:S02]  /*14c0*/  SHF.L.U32.HI R9, R11.reuse, 0x1, R11.reuse ;  /* 0x000000010b097819 */ /* 0x140fe4000001060b */
[----:B------:R-:W-:-:S02]  /*14d0*/  SHF.L.U32.HI R10, R11, 0x8, R11 ;  /* 0x000000080b0a7819 */ /* 0x000fc4000001060b */
[----:B------:R-:W-:Y:S02]  /*14e0*/  LOP3.LUT R4, R7, 0xfffffffc, R4, 0x96, !PT ;  /* 0xfffffffc07047812 */ /* 0x000fe400078e9604 */
[----:B------:R-:W-:Y:S02]  /*14f0*/  SHF.L.U32.HI R7, R0, 0x1c, R0 ;  /* 0x0000001c00077819 */ /* 0x000fe40000010600 */
[----:B------:R-:W-:Y:S02]  /*1500*/  LOP3.LUT R10, R8, R9, R10, 0x78, !PT ;  /* 0x00000009080a7212 */ /* 0x000fe400078e780a */
[----:B------:R-:W-:Y:S02]  /*1510*/  SHF.L.U32.HI R8, R11, 0x2, R11 ;  /* 0x000000020b087819 */ /* 0x000fe4000001060b */
[--C-:B------:R-:W-:Y:S02]  /*1520*/  LOP3.LUT R4, R7, R4, R5.reuse, 0x96, !PT ;  /* 0x0000000407047212 */ /* 0x100fe400078e9605 */
[----:B------:R-:W-:-:S02]  /*1530*/  SHF.L.U32.HI R7, R5, 0x1f, R5 ;  /* 0x0000001f05077819 */ /* 0x000fc40000010605 */
[----:B------:R-:W-:Y:S02]  /*1540*/  LOP3.LUT R10, R5, R10, R8, 0x96, !PT ;  /* 0x0000000a050a7212 */ /* 0x000fe400078e9608 */
[----:B------:R-:W-:Y:S02]  /*1550*/  LOP3.LUT R4, R4, R7, RZ, 0x3c, !PT ;  /* 0x0000000704047212 */ /* 0x000fe400078e3cff */
[C-C-:B------:R-:W-:Y:S02]  /*1560*/  SHF.L.U32.HI R12, R10.reuse, 0x1, R10.reuse ;  /* 0x000000010a0c7819 */ /* 0x140fe4000001060a */
[----:B------:R-:W-:Y:S02]  /*1570*/  SHF.L.U32.HI R7, R10, 0x8, R10 ;  /* 0x000000080a077819 */ /* 0x000fe4000001060a */
[----:B------:R-:W-:Y:S02]  /*1580*/  SHF.L.U32.HI R8, R4, 0x1d, R4 ;  /* 0x0000001d04087819 */ /* 0x000fe40000010604 */
[----:B------:R-:W-:-:S02]  /*1590*/  SHF.L.U32.HI R9, R10, 0x2, R10 ;  /* 0x000000020a097819 */ /* 0x000fc4000001060a */
[----:B------:R-:W-:Y:S02]  /*15a0*/  LOP3.LUT R11, R11, R12, R7, 0x78, !PT ;  /* 0x0000000c0b0b7212 */ /* 0x000fe400078e7807 */
[----:B------:R-:W-:Y:S02]  /*15b0*/  LOP3.LUT R5, R8, 0xfffffffc, R5, 0x96, !PT ;  /* 0xfffffffc08057812 */ /* 0x000fe400078e9605 */
[----:B------:R-:W-:Y:S02]  /*15c0*/  SHF.L.U32.HI R7, R4, 0x1c, R4 ;  /* 0x0000001c04077819 */ /* 0x000fe40000010604 */
[C---:B------:R-:W-:Y:S02]  /*15d0*/  LOP3.LUT R9, R6.reuse, R11, R9, 0x96, !PT ;  /* 0x0000000b06097212 */ /* 0x040fe400078e9609 */
[--C-:B------:R-:W-:Y:S02]  /*15e0*/  SHF.L.U32.HI R8, R6, 0x1f, R6.reuse ;  /* 0x0000001f06087819 */ /* 0x100fe40000010606 */
[----:B------:R-:W-:-:S02]  /*15f0*/  LOP3.LUT R5, R7, R5, R6, 0x96, !PT ;  /* 0x0000000507057212 */ /* 0x000fc400078e9606 */
[C-C-:B------:R-:W-:Y:S02]  /*1600*/  SHF.L.U32.HI R7, R9.reuse, 0x1, R9.reuse ;  /* 0x0000000109077819 */ /* 0x140fe40000010609 */
[--C-:B------:R-:W-:Y:S02]  /*1610*/  SHF.L.U32.HI R11, R9, 0x8, R9.reuse ;  /* 0x00000008090b7819 */ /* 0x100fe40000010609 */
[----:B------:R-:W-:Y:S02]  /*1620*/  LOP3.LUT R5, R5, R8, RZ, 0x3c, !PT ;  /* 0x0000000805057212 */ /* 0x000fe400078e3cff */
[----:B------:R-:W-:Y:S02]  /*1630*/  SHF.L.U32.HI R8, R9, 0x2, R9 ;  /* 0x0000000209087819 */ /* 0x000fe40000010609 */
[----:B------:R-:W-:Y:S02]  /*1640*/  LOP3.LUT R11, R10, R7, R11, 0x78, !PT ;  /* 0x000000070a0b7212 */ /* 0x000fe400078e780b */
[----:B------:R-:W-:-:S02]  /*1650*/  SHF.L.U32.HI R7, R5, 0x1d, R5 ;  /* 0x0000001d05077819 */ /* 0x000fc40000010605 */
[----:B------:R-:W-:Y:S02]  /*1660*/  LOP3.LUT R11, R0, R11, R8, 0x96, !PT ;  /* 0x0000000b000b7212 */ /* 0x000fe400078e9608 */
[----:B------:R-:W-:Y:S02]  /*1670*/  SHF.L.U32.HI R8, R5, 0x1c, R5 ;  /* 0x0000001c05087819 */ /* 0x000fe40000010605 */
[----:B------:R-:W-:Y:S02]  /*1680*/  LOP3.LUT R7, R7, 0xfffffffc, R6, 0x96, !PT ;  /* 0xfffffffc07077812 */ /* 0x000fe400078e9606 */
[C-C-:B------:R-:W-:Y:S02]  /*1690*/  SHF.L.U32.HI R10, R11.reuse, 0x1, R11.reuse ;  /* 0x000000010b0a7819 */ /* 0x140fe4000001060b */
[----:B------:R-:W-:Y:S02]  /*16a0*/  LOP3.LUT R6, R8, R7, R0, 0x96, !PT ;  /* 0x0000000708067212 */ /* 0x000fe400078e9600 */
[----:B------:R-:W-:-:S02]  /*16b0*/  SHF.L.U32.HI R12, R11, 0x8, R11 ;  /* 0x000000080b0c7819 */ /* 0x000fc4000001060b */
[----:B------:R-:W-:Y:S02]  /*16c0*/  SHF.L.U32.HI R7, R0, 0x1f, R0 ;  /* 0x0000001f00077819 */ /* 0x000fe40000010600 */
[----:B------:R-:W-:Y:S02]  /*16d0*/  LOP3.LUT R9, R9, R10, R12, 0x78, !PT ;  /* 0x0000000a09097212 */ /* 0x000fe400078e780c */
[----:B------:R-:W-:Y:S02]  /*16e0*/  SHF.L.U32.HI R8, R11, 0x2, R11 ;  /* 0x000000020b087819 */ /* 0x000fe4000001060b */
[----:B------:R-:W-:Y:S02]  /*16f0*/  LOP3.LUT R6, R6, R7, RZ, 0x3c, !PT ;  /* 0x0000000706067212 */ /* 0x000fe400078e3cff */
[----:B------:R-:W-:Y:S02]  /*1700*/  LOP3.LUT R8, R4, R9, R8, 0x96, !PT ;  /* 0x0000000904087212 */ /* 0x000fe400078e9608 */
[----:B------:R-:W-:-:S02]  /*1710*/  SHF.L.U32.HI R7, R6, 0x1d, R6 ;  /* 0x0000001d06077819 */ /* 0x000fc40000010606 */
[C-C-:B------:R-:W-:Y:S02]  /*1720*/  SHF.L.U32.HI R10, R8.reuse, 0x1, R8.reuse ;  /* 0x00000001080a7819 */ /* 0x140fe40000010608 */
[----:B------:R-:W-:Y:S02]  /*1730*/  SHF.L.U32.HI R9, R8, 0x8, R8 ;  /* 0x0000000808097819 */ /* 0x000fe40000010608 */
[----:B------:R-:W-:Y:S02]  /*1740*/  LOP3.LUT R7, R7, 0xfffffffc, R0, 0x96, !PT ;  /* 0xfffffffc07077812 */ /* 0x000fe400078e9600 */
[----:B------:R-:W-:Y:S02]  /*1750*/  SHF.L.U32.HI R0, R6, 0x1c, R6 ;  /* 0x0000001c06007819 */ /* 0x000fe40000010606 */
[----:B------:R-:W-:Y:S02]  /*1760*/  LOP3.LUT R10, R11, R10, R9, 0x78, !PT ;  /* 0x0000000a0b0a7212 */ /* 0x000fe400078e7809 */
[----:B------:R-:W-:-:S02]  /*1770*/  SHF.L.U32.HI R9, R4, 0x1f, R4 ;  /* 0x0000001f04097819 */ /* 0x000fc40000010604 */
[----:B------:R-:W-:Y:S02]  /*1780*/  LOP3.LUT R0, R0, R7, R4, 0x96, !PT ;  /* 0x0000000700007212 */ /* 0x000fe400078e9604 */
[----:B------:R-:W-:Y:S02]  /*1790*/  SHF.L.U32.HI R7, R8, 0x2, R8 ;  /* 0x0000000208077819 */ /* 0x000fe40000010608 */
[----:B------:R-:W-:Y:S02]  /*17a0*/  LOP3.LUT R0, R0, R9, RZ, 0x3c, !PT ;  /* 0x0000000900007212 */ /* 0x000fe400078e3cff */
[----:B------:R-:W-:Y:S02]  /*17b0*/  LOP3.LUT R10, R5, R10, R7, 0x96, !PT ;  /* 0x0000000a050a7212 */ /* 0x000fe400078e9607 */
[----:B------:R-:W-:Y:S02]  /*17c0*/  SHF.L.U32.HI R7, R0, 0x1d, R0 ;  /* 0x0000001d00077819 */ /* 0x000fe40000010600 */
[----:B------:R-:W-:-:S02]  /*17d0*/  SHF.L.U32.HI R9, R10, 0x1, R10 ;  /* 0x000000010a097819 */ /* 0x000fc4000001060a */
[----:B------:R-:W-:Y:S02]  /*17e0*/  SHF.L.U32.HI R11, R10, 0x8, R10 ;  /* 0x000000080a0b7819 */ /* 0x000fe4000001060a */
[----:B------:R-:W-:Y:S02]  /*17f0*/  LOP3.LUT R4, R7, 0xfffffffc, R4, 0x96, !PT ;  /* 0xfffffffc07047812 */ /* 0x000fe400078e9604 */
[----:B------:R-:W-:Y:S02]  /*1800*/  SHF.L.U32.HI R7, R0, 0x1c, R0 ;  /* 0x0000001c00077819 */ /* 0x000fe40000010600 */
[----:B------:R-:W-:Y:S02]  /*1810*/  LOP3.LUT R9, R8, R9, R11, 0x78, !PT ;  /* 0x0000000908097212 */ /* 0x000fe400078e780b */
[----:B------:R-:W-:Y:S02]  /*1820*/  SHF.L.U32.HI R8, R10, 0x2, R10 ;  /* 0x000000020a087819 */ /* 0x000fe4000001060a */
[----:B------:R-:W-:-:S02]  /*1830*/  LOP3.LUT R4, R7, R4, R5, 0x96, !PT ;  /* 0x0000000407047212 */ /* 0x000fc400078e9605 */
[----:B------:R-:W-:Y:S02]  /*1840*/  SHF.L.U32.HI R7, R5, 0x1f, R5 ;  /* 0x0000001f05077819 */ /* 0x000fe40000010605 */
[----:B------:R-:W-:Y:S02]  /*1850*/  LOP3.LUT R9, R6, R9, R8, 0x96, !PT ;  /* 0x0000000906097212 */ /* 0x000fe400078e9608 */
[----:B------:R-:W-:Y:S02]  /*1860*/  LOP3.LUT R4, R4, R7, RZ, 0x3c, !PT ;  /* 0x0000000704047212 */ /* 0x000fe400078e3cff */
[C-C-:B------:R-:W-:Y:S02]  /*1870*/  SHF.L.U32.HI R7, R9.reuse, 0x1, R9.reuse ;  /* 0x0000000109077819 */ /* 0x140fe40000010609 */
[----:B------:R-:W-:Y:S02]  /*1880*/  SHF.L.U32.HI R11, R9, 0x8, R9 ;  /* 0x00000008090b7819 */ /* 0x000fe40000010609 */
[----:B------:R-:W-:-:S02]  /*1890*/  SHF.L.U32.HI R8, R4, 0x1d, R4 ;  /* 0x0000001d04087819 */ /* 0x000fc40000010604 */
[----:B------:R-:W-:Y:S02]  /*18a0*/  SHF.L.U32.HI R12, R9, 0x2, R9 ;  /* 0x00000002090c7819 */ /* 0x000fe40000010609 */
[----:B------:R-:W-:Y:S02]  /*18b0*/  LOP3.LUT R11, R10, R7, R11, 0x78, !PT ;  /* 0x000000070a0b7212 */ /* 0x000fe400078e780b */
[----:B------:R-:W-:Y:S02]  /*18c0*/  LOP3.LUT R5, R8, 0xfffffffc, R5, 0x96, !PT ;  /* 0xfffffffc08057812 */ /* 0x000fe400078e9605 */
[----:B------:R-:W-:Y:S02]  /*18d0*/  SHF.L.U32.HI R7, R4, 0x1c, R4 ;  /* 0x0000001c04077819 */ /* 0x000fe40000010604 */
[----:B------:R-:W-:Y:S02]  /*18e0*/  LOP3.LUT R11, R0, R11, R12, 0x96, !PT ;  /* 0x0000000b000b7212 */ /* 0x000fe400078e960c */
[----:B------:R-:W-:-:S02]  /*18f0*/  SHF.L.U32.HI R8, R6, 0x1f, R6 ;  /* 0x0000001f06087819 */ /* 0x000fc40000010606 */
[----:B------:R-:W-:Y:S02]  /*1900*/  LOP3.LUT R5, R7, R5, R6, 0x96, !PT ;  /* 0x0000000507057212 */ /* 0x000fe400078e9606 */
[C-C-:B------:R-:W-:Y:S02]  /*1910*/  SHF.L.U32.HI R10, R11.reuse, 0x1, R11.reuse ;  /* 0x000000010b0a7819 */ /* 0x140fe4000001060b */
[--C-:B------:R-:W-:Y:S02]  /*1920*/  SHF.L.U32.HI R7, R11, 0x8, R11.reuse ;  /* 0x000000080b077819 */ /* 0x100fe4000001060b */
[----:B------:R-:W-:Y:S02]  /*1930*/  LOP3.LUT R5, R5, 0x1, R8, 0x96, !PT ;  /* 0x0000000105057812 */ /* 0x000fe400078e9608 */
[----:B------:R-:W-:Y:S02]  /*1940*/  SHF.L.U32.HI R8, R11, 0x2, R11 ;  /* 0x000000020b087819 */ /* 0x000fe4000001060b */
[----:B------:R-:W-:-:S02]  /*1950*/  LOP3.LUT R9, R9, R10, R7, 0x78, !PT ;  /* 0x0000000a09097212 */ /* 0x000fc400078e7807 */
[C-C-:B------:R-:W-:Y:S02]  /*1960*/  SHF.L.U32.HI R7, R5.reuse, 0x1d, R5.reuse ;  /* 0x0000001d05077819 */ /* 0x140fe40000010605 */
[----:B------:R-:W-:Y:S02]  /*1970*/  LOP3.LUT R9, R4, R9, R8, 0x96, !PT ;  /* 0x0000000904097212 */ /* 0x000fe400078e9608 */
[----:B------:R-:W-:Y:S02]  /*1980*/  SHF.L.U32.HI R8, R5, 0x1c, R5 ;  /* 0x0000001c05087819 */ /* 0x000fe40000010605 */
[----:B------:R-:W-:Y:S02]  /*1990*/  LOP3.LUT R7, R7, 0xfffffffc, R6, 0x96, !PT ;  /* 0xfffffffc07077812 */ /* 0x000fe400078e9606 */
[----:B------:R-:W-:Y:S02]  /*19a0*/  SHF.L.U32.HI R10, R9, 0x1, R9 ;  /* 0x00000001090a7819 */ /* 0x000fe40000010609 */
[----:B------:R-:W-:-:S02]  /*19b0*/  LOP3.LUT R6, R8, R7, R0, 0x96, !PT ;  /* 0x0000000708067212 */ /* 0x000fc400078e9600 */
[--C-:B------:R-:W-:Y:S02]  /*19c0*/  SHF.L.U32.HI R12, R9, 0x8, R9.reuse ;  /* 0x00000008090c7819 */ /* 0x100fe40000010609 */
        /* <DEDUP_REMOVED lines=8> */
[----:B------:R-:W-:Y:S02]  /*1a50*/  LOP3.LUT R7, R7, 0xfffffffc, R0, 0x96, !PT ;  /* 0xfffffffc07077812 */ /* 0x000fe400078e9600 */
[----:B------:R-:W-:Y:S02]  /*1a60*/  SHF.L.U32.HI R0, R6, 0x1c, R6 ;  /* 0x0000001c06007819 */ /* 0x000fe40000010606 */
        /* <DEDUP_REMOVED lines=8> */
[--C-:B------:R-:W-:Y:S02]  /*1af0*/  SHF.L.U32.HI R10, R11, 0x8, R11.reuse ;  /* 0x000000080b0a7819 */ /* 0x100fe4000001060b */
[----:B------:R-:W-:Y:S02]  /*1b00*/  LOP3.LUT R4, R7, 0xfffffffc, R4, 0x96, !PT ;  /* 0xfffffffc07047812 */ /* 0x000fe400078e9604 */
[----:B------:R-:W-:Y:S02]  /*1b10*/  SHF.L.U32.HI R7, R0, 0x1c, R0 ;  /* 0x0000001c00077819 */ /* 0x000fe40000010600 */
[----:B------:R-:W-:Y:S02]  /*1b20*/  LOP3.LUT R9, R8, R9, R10, 0x78, !PT ;  /* 0x0000000908097212 */ /* 0x000fe400078e780a */
[----:B------:R-:W-:-:S02]  /*1b30*/  SHF.L.U32.HI R8, R11, 0x2, R11 ;  /* 0x000000020b087819 */ /* 0x000fc4000001060b */
[--C-:B------:R-:W-:Y:S02]  /*1b40*/  LOP3.LUT R4, R7, R4, R5.reuse, 0x96, !PT ;  /* 0x0000000407047212 */ /* 0x100fe400078e9605 */
[----:B------:R-:W-:Y:S02]  /*1b50*/  SHF.L.U32.HI R7, R5, 0x1f, R5 ;  /* 0x0000001f05077819 */ /* 0x000fe40000010605 */
[----:B------:R-:W-:Y:S02]  /*1b60*/  LOP3.LUT R9, R0, R9, R8, 0x96, !PT ;  /* 0x0000000900097212 */ /* 0x000fe400078e9608 */
[----:B------:R-:W-:Y:S02]  /*1b70*/  LOP3.LUT R4, R4, 0x1, R7, 0x96, !PT ;  /* 0x0000000104047812 */ /* 0x000fe400078e9607 */
[C-C-:B------:R-:W-:Y:S02]  /*1b80*/  SHF.L.U32.HI R10, R9.reuse, 0x1, R9.reuse ;  /* 0x00000001090a7819 */ /* 0x140fe40000010609 */
[----:B------:R-:W-:-:S02]  /*1b90*/  SHF.L.U32.HI R7, R9, 0x8, R9 ;  /* 0x0000000809077819 */ /* 0x000fc40000010609 */
[--C-:B------:R-:W-:Y:S02]  /*1ba0*/  SHF.L.U32.HI R8, R4, 0x1d, R4.reuse ;  /* 0x0000001d04087819 */ /* 0x100fe40000010604 */
[----:B------:R-:W-:Y:S02]  /*1bb0*/  SHF.L.U32.HI R12, R9, 0x2, R9 ;  /* 0x00000002090c7819 */ /* 0x000fe40000010609 */
[----:B------:R-:W-:Y:S02]  /*1bc0*/  LOP3.LUT R11, R11, R10, R7, 0x78, !PT ;  /* 0x0000000a0b0b7212 */ /* 0x000fe400078e7807 */
[----:B------:R-:W-:Y:S02]  /*1bd0*/  LOP3.LUT R5, R8, 0xfffffffc, R5, 0x96, !PT ;  /* 0xfffffffc08057812 */ /* 0x000fe400078e9605 */
[C---:B------:R-:W-:Y:S02]  /*1be0*/  SHF.L.U32.HI R7, R4.reuse, 0x1c, R4 ;  /* 0x0000001c04077819 */ /* 0x040fe40000010604 */
[----:B------:R-:W-:-:S02]  /*1bf0*/  LOP3.LUT R11, R4, R11, R12, 0x96, !PT ;  /* 0x0000000b040b7212 */ /* 0x000fc400078e960c */
[--C-:B------:R-:W-:Y:S02]  /*1c00*/  SHF.L.U32.HI R8, R6, 0x1f, R6.reuse ;  /* 0x0000001f06087819 */ /* 0x100fe40000010606 */
[----:B------:R-:W-:Y:S02]  /*1c10*/  LOP3.LUT R5, R7, R5, R6, 0x96, !PT ;  /* 0x0000000507057212 */ /* 0x000fe400078e9606 */
[C-C-:B------:R-:W-:Y:S02]  /*1c20*/  SHF.L.U32.HI R10, R11.reuse, 0x1, R11.reuse ;  /* 0x000000010b0a7819 */ /* 0x140fe4000001060b */
[--C-:B------:R-:W-:Y:S02]  /*1c30*/  SHF.L.U32.HI R7, R11, 0x8, R11.reuse ;  /* 0x000000080b077819 */ /* 0x100fe4000001060b */
[----:B------:R-:W-:Y:S02]  /*1c40*/  LOP3.LUT R5, R5, R8, RZ, 0x3c, !PT ;  /* 0x0000000805057212 */ /* 0x000fe400078e3cff */
[----:B------:R-:W-:-:S02]  /*1c50*/  SHF.L.U32.HI R8, R11, 0x2, R11 ;  /* 0x000000020b087819 */ /* 0x000fc4000001060b */
[----:B------:R-:W-:Y:S02]  /*1c60*/  LOP3.LUT R10, R9, R10, R7, 0x78, !PT ;  /* 0x0000000a090a7212 */ /* 0x000fe400078e7807 */
[C-C-:B------:R-:W-:Y:S02]  /*1c70*/  SHF.L.U32.HI R7, R5.reuse, 0x1d, R5.reuse ;  /* 0x0000001d05077819 */ /* 0x140fe40000010605 */
[C---:B------:R-:W-:Y:S02]  /*1c80*/  LOP3.LUT R8, R5.reuse, R10, R8, 0x96, !PT ;  /* 0x0000000a05087212 */ /* 0x040fe400078e9608 */
[----:B------:R-:W-:Y:S02]  /*1c90*/  SHF.L.U32.HI R5, R5, 0x1c, R5 ;  /* 0x0000001c05057819 */ /* 0x000fe40000010605 */
[----:B------:R-:W-:Y:S02]  /*1ca0*/  LOP3.LUT R7, R7, 0xfffffffc, R6, 0x96, !PT ;  /* 0xfffffffc07077812 */ /* 0x000fe400078e9606 */
[----:B------:R-:W-:-:S02]  /*1cb0*/  SHF.L.U32.HI R10, R8, 0x1, R8 ;  /* 0x00000001080a7819 */ /* 0x000fc40000010608 */
[----:B------:R-:W-:Y:S02]  /*1cc0*/  SHF.L.U32.HI R9, R8, 0x8, R8 ;  /* 0x0000000808097819 */ /* 0x000fe40000010608 */
[--C-:B------:R-:W-:Y:S02]  /*1cd0*/  LOP3.LUT R5, R5, R7, R0.reuse, 0x96, !PT ;  /* 0x0000000705057212 */ /* 0x100fe400078e9600 */
[----:B------:R-:W-:Y:S02]  /*1ce0*/  SHF.L.U32.HI R6, R0, 0x1f, R0 ;  /* 0x0000001f00067819 */ /* 0x000fe40000010600 */
[----:B------:R-:W-:Y:S02]  /*1cf0*/  LOP3.LUT R10, R11, R10, R9, 0x78, !PT ;  /* 0x0000000a0b0a7212 */ /* 0x000fe400078e7809 */
[----:B------:R-:W-:Y:S02]  /*1d00*/  SHF.L.U32.HI R7, R8, 0x2, R8 ;  /* 0x0000000208077819 */ /* 0x000fe40000010608 */
[----:B------:R-:W-:-:S04]  /*1d10*/  LOP3.LUT R5, R5, R6, RZ, 0x3c, !PT ;  /* 0x0000000605057212 */ /* 0x000fc800078e3cff */
[C---:B------:R-:W-:Y:S02]  /*1d20*/  LOP3.LUT R9, R5.reuse, R10, R7, 0x96, !PT ;  /* 0x0000000a05097212 */ /* 0x040fe400078e9607 */
[----:B------:R-:W-:Y:S02]  /*1d30*/  SHF.L.U32.HI R7, R5, 0x1d, R5 ;  /* 0x0000001d05077819 */ /* 0x000fe40000010605 */
[C-C-:B------:R-:W-:Y:S02]  /*1d40*/  SHF.L.U32.HI R11, R9.reuse, 0x1, R9.reuse ;  /* 0x00000001090b7819 */ /* 0x140fe40000010609 */
[----:B------:R-:W-:Y:S02]  /*1d50*/  SHF.L.U32.HI R6, R9, 0x8, R9 ;  /* 0x0000000809067819 */ /* 0x000fe40000010609 */
[----:B------:R-:W-:Y:S02]  /*1d60*/  LOP3.LUT R7, R7, 0xfffffffc, R0, 0x96, !PT ;  /* 0xfffffffc07077812 */ /* 0x000fe400078e9600 */
[----:B------:R-:W-:-:S02]  /*1d70*/  SHF.L.U32.HI R5, R5, 0x1c, R5 ;  /* 0x0000001c05057819 */ /* 0x000fc40000010605 */
[----:B------:R-:W-:Y:S02]  /*1d80*/  LOP3.LUT R6, R8, R11, R6, 0x78, !PT ;  /* 0x0000000b08067212 */ /* 0x000fe400078e7806 */
[----:B------:R-:W-:Y:S02]  /*1d90*/  SHF.L.U32.HI R11, R9, 0x2, R9 ;  /* 0x00000002090b7819 */ /* 0x000fe40000010609 */
[--C-:B------:R-:W-:Y:S02]  /*1da0*/  LOP3.LUT R5, R5, R7, R4.reuse, 0x96, !PT ;  /* 0x0000000705057212 */ /* 0x100fe400078e9604 */
[----:B------:R-:W-:Y:S02]  /*1db0*/  SHF.L.U32.HI R4, R4, 0x1f, R4 ;  /* 0x0000001f04047819 */ /* 0x000fe40000010604 */
[----:B------:R-:W-:-:S04]  /*1dc0*/  LOP3.LUT R6, R6, R11, RZ, 0x3c, !PT ;  /* 0x0000000b06067212 */ /* 0x000fc800078e3cff */
[----:B------:R-:W-:Y:S01]  /*1dd0*/  LOP3.LUT R5, R6, R5, R4, 0x96, !PT ;  /* 0x0000000506057212 */ /* 0x000fe200078e9604 */
[----:B------:R-:W-:Y:S04]  /*1de0*/  STG.E desc[UR4][R2.64], R9 ;  /* 0x0000000902007986 */ /* 0x000fe8000c101904 */
[----:B------:R-:W-:Y:S01]  /*1df0*/  STG.E desc[UR4][R2.64+0x4], R5 ;  /* 0x0000040502007986 */ /* 0x000fe2000c101904 */
[----:B------:R-:W-:Y:S05]  /*1e00*/  EXIT ;  /* 0x000000000000794d */ /* 0x000fea0003800000 */
.L_x_2:
        /* <DEDUP_REMOVED lines=15> */
.L_x_6:


//--------------------- .text._Z6simeckPjS_       --------------------------
	.section	.text._Z6simeckPjS_,"ax",@progbits
	.align	128
        .global         _Z6simeckPjS_
        .type           _Z6simeckPjS_,@function
        .size           _Z6simeckPjS_,(.L_x_7 - _Z6simeckPjS_)
        .other          _Z6simeckPjS_,@"STO_CUDA_ENTRY STV_DEFAULT"
_Z6simeckPjS_:
.text._Z6simeckPjS_:
[----:B------:R-:W-:Y:S01]  /*0000*/  LDC R1, c[0x0][0x37c] ;  /* 0x0000df00ff017b82 */ /* 0x000fe20000000800 */
[----:B------:R-:W0:Y:S01]  /*0010*/  S2R R0, SR_CTAID.X ;  /* 0x0000000000007919 */ /* 0x000e220000002500 */
[----:B------:R-:W0:Y:S06]  /*0020*/  LDCU UR4, c[0x0][0x360] ;  /* 0x00006c00ff0477ac */ /* 0x000e2c0008000800 */
[----:B------:R-:W1:Y:S01]  /*0030*/  LDC.64 R2, c[0x0][0x380] ;  /* 0x0000e000ff027b82 */ /* 0x000e620000000a00 */
[----:B------:R-:W0:Y:S01]  /*0040*/  S2R R5, SR_TID.X ;  /* 0x0000000000057919 */ /* 0x000e220000002100 */
[----:B------:R-:W2:Y:S01]  /*0050*/  LDCU.64 UR8, c[0x0][0x358] ;  /* 0x00006b00ff0877ac */ /* 0x000ea20008000a00 */
[----:B0-----:R-:W-:-:S04]  /*0060*/  IMAD R0, R0, UR4, R5 ;  /* 0x0000000400007c24 */ /* 0x001fc8000f8e0205 */
[----:B------:R-:W-:-:S04]  /*0070*/  IMAD.SHL.U32 R5, R0, 0x4, RZ ;  /* 0x0000000400057824 */ /* 0x000fc800078e00ff */
[----:B-1----:R-:W-:Y:S02]  /*0080*/  IMAD.WIDE R2, R5, 0x4, R2 ;  /* 0x0000000405027825 */ /* 0x002fe400078e0202 */
[----:B------:R-:W0:Y:S03]  /*0090*/  LDC.64 R4, c[0x0][0x388] ;  /* 0x0000e200ff047b82 */ /* 0x000e260000000a00 */
[----:B--2---:R1:W5:Y:S01]  /*00a0*/  LDG.E R9, desc[UR8][R2.64] ;  /* 0x0000000802097981 */ /* 0x004362000c1e1900 */
[----:B------:R-:W-:Y:S01]  /*00b0*/  IMAD.SHL.U32 R7, R0, 0x2, RZ ;  /* 0x0000000200077824 */ /* 0x000fe200078e00ff */
[----:B------:R-:W-:Y:S01]  /*00c0*/  UMOV UR5, 0xfffffffc ;  /* 0xfffffffc00057882 */ /* 0x000fe20000000000 */
[----:B------:R-:W-:Y:S01]  /*00d0*/  UMOV UR7, 0xbca3083f ;  /* 0xbca3083f00077882 */ /* 0x000fe20000000000 */
[----:B------:R-:W-:Y:S01]  /*00e0*/  UMOV UR10, 0x938 ;  /* 0x00000938000a7882 */ /* 0x000fe20000000000 */
[----:B------:R-:W-:Y:S01]  /*00f0*/  UMOV UR4, URZ ;  /* 0x000000ff00047c82 */ /* 0x000fe20008000000 */
[----:B01----:R-:W-:-:S07]  /*0100*/  IMAD.WIDE R4, R7, 0x4, R4 ;  /* 0x0000000407047825 */ /* 0x003fce00078e0204 */
.L_x_3:
[----:B0-----:R-:W2:Y:S04]  /*0110*/  LDG.E R7, desc[UR8][R4.64+0x4] ;  /* 0x0000040804077981 */ /* 0x001ea8000c1e1900 */
[----:B------:R-:W3:Y:S01]  /*0120*/  LDG.E R0, desc[UR8][R4.64] ;  /* 0x0000000804007981 */ /* 0x000ee2000c1e1900 */
[----:B--2---:R-:W-:-:S03]  /*0130*/  SHF.L.U32.HI R6, R7, 0x5, R7 ;  /* 0x0000000507067819 */ /* 0x004fc60000010607 */
[----:B------:R0:W-:Y:S01]  /*0140*/  STG.E desc[UR8][R4.64], R7 ;  /* 0x0000000704007986 */ /* 0x0001e2000c101908 */
[----:B------:R-:W-:-:S04]  /*0150*/  SHF.L.U32.HI R8, R7, 0x1, R7 ;  /* 0x0000000107087819 */ /* 0x000fc80000010607 */
[----:B------:R-:W-:-:S04]  /*0160*/  LOP3.LUT R6, R8, R7, R6, 0x78, !PT ;  /* 0x0000000708067212 */ /* 0x000fc800078e7806 */
[----:B---3-5:R-:W-:-:S05]  /*0170*/  LOP3.LUT R11, R9, R6, R0, 0x96, !PT ;  /* 0x00000006090b7212 */ /* 0x028fca00078e9600 */
[----:B------:R1:W-:Y:S04]  /*0180*/  STG.E desc[UR8][R4.64+0x4], R11 ;  /* 0x0000040b04007986 */ /* 0x0003e8000c101908 */
[----:B------:R-:W2:Y:S04]  /*0190*/  LDG.E R13, desc[UR8][R2.64+0x4] ;  /* 0x00000408020d7981 */ /* 0x000ea8000c1e1900 */
[----:B------:R-:W3:Y:S04]  /*01a0*/  LDG.E R15, desc[UR8][R2.64+0x8] ;  /* 0x00000808020f7981 */ /* 0x000ee8000c1e1900 */
[----:B------:R-:W4:Y:S01]  /*01b0*/  LDG.E R17, desc[UR8][R2.64+0xc] ;  /* 0x00000c0802117981 */ /* 0x000f22000c1e1900 */
[----:B------:R-:W-:-:S04]  /*01c0*/  ULOP3.LUT UR6, UR7, 0x1, URZ, 0xc0, !UPT ;  /* 0x0000000107067892 */ /* 0x000fc8000f8ec0ff */
[----:B------:R-:W-:Y:S01]  /*01d0*/  ULOP3.LUT UR6, UR6, 0xfffffffc, UR5, 0xf8, !UPT ;  /* 0xfffffffc06067892 */ /* 0x000fe2000f8ef805 */
[C-C-:B--2---:R-:W-:Y:S01]  /*01e0*/  SHF.L.U32.HI R0, R13.reuse, 0x5, R13.reuse ;  /* 0x000000050d007819 */ /* 0x144fe2000001060d */
[----:B------:R-:W-:Y:S01]  /*01f0*/  STG.E desc[UR8][R2.64], R13 ;  /* 0x0000000d02007986 */ /* 0x000fe2000c101908 */
[----:B------:R-:W-:-:S03]  /*0200*/  SHF.L.U32.HI R6, R13, 0x1, R13 ;  /* 0x000000010d067819 */ /* 0x000fc6000001060d */
[----:B---3--:R2:W-:Y:S01]  /*0210*/  STG.E desc[UR8][R2.64+0x4], R15 ;  /* 0x0000040f02007986 */ /* 0x0085e2000c101908 */
[----:B------:R-:W-:-:S03]  /*0220*/  LOP3.LUT R0, R6, R13, R0, 0x78, !PT ;  /* 0x0000000d06007212 */ /* 0x000fc600078e7800 */
[----:B----4-:R-:W-:Y:S01]  /*0230*/  STG.E desc[UR8][R2.64+0x8], R17 ;  /* 0x0000081102007986 */ /* 0x010fe2000c101908 */
[----:B------:R-:W-:-:S05]  /*0240*/  LOP3.LUT R9, R0, UR6, R9, 0x96, !PT ;  /* 0x0000000600097c12 */ /* 0x000fca000f8e9609 */
[----:B------:R3:W-:Y:S04]  /*0250*/  STG.E desc[UR8][R2.64+0xc], R9 ;  /* 0x00000c0902007986 */ /* 0x0007e8000c101908 */
[----:B0-----:R-:W4:Y:S04]  /*0260*/  LDG.E R7, desc[UR8][R4.64+0x4] ;  /* 0x0000040804077981 */ /* 0x001f28000c1e1900 */
[----:B------:R-:W1:Y:S01]  /*0270*/  LDG.E R0, desc[UR8][R4.64] ;  /* 0x0000000804007981 */ /* 0x000e62000c1e1900 */
[----:B----4-:R-:W-:-:S03]  /*0280*/  SHF.L.U32.HI R6, R7, 0x5, R7 ;  /* 0x0000000507067819 */ /* 0x010fc60000010607 */
[----:B------:R0:W-:Y:S01]  /*0290*/  STG.E desc[UR8][R4.64], R7 ;  /* 0x0000000704007986 */ /* 0x0001e2000c101908 */
[----:B------:R-:W-:-:S04]  /*02a0*/  SHF.L.U32.HI R8, R7, 0x1, R7 ;  /* 0x0000000107087819 */ /* 0x000fc80000010607 */
[----:B------:R-:W-:-:S04]  /*02b0*/  LOP3.LUT R6, R8, R7, R6, 0x78, !PT ;  /* 0x0000000708067212 */ /* 0x000fc800078e7806 */
[----:B-1----:R-:W-:-:S05]  /*02c0*/  LOP3.LUT R11, R13, R6, R0, 0x96, !PT ;  /* 0x000000060d0b7212 */ /* 0x002fca00078e9600 */
[----:B------:R1:W-:Y:S04]  /*02d0*/  STG.E desc[UR8][R4.64+0x4], R11 ;  /* 0x0000040b04007986 */ /* 0x0003e8000c101908 */
[----:B--2---:R-:W2:Y:S04]  /*02e0*/  LDG.E R15, desc[UR8][R2.64+0x4] ;  /* 0x00000408020f7981 */ /* 0x004ea8000c1e1900 */
[----:B---3--:R-:W3:Y:S04]  /*02f0*/  LDG.E R9, desc[UR8][R2.64+0x8] ;  /* 0x0000080802097981 */ /* 0x008ee8000c1e1900 */
[----:B------:R-:W4:Y:S01]  /*0300*/  LDG.E R17, desc[UR8][R2.64+0xc] ;  /* 0x00000c0802117981 */ /* 0x000f22000c1e1900 */
[----:B------:R-:W-:-:S04]  /*0310*/  USHF.R.U32.HI UR5, URZ, 0x1, UR7 ;  /* 0x00000001ff057899 */ /* 0x000fc80008011607 */
[----:B------:R-:W-:-:S04]  /*0320*/  ULOP3.LUT UR5, UR5, 0x1, URZ, 0xc0, !UPT ;  /* 0x0000000105057892 */ /* 0x000fc8000f8ec0ff */
[----:B------:R-:W-:Y:S01]  /*0330*/  ULOP3.LUT UR5, UR5, 0xfffffffc, UR6, 0xf8, !UPT ;  /* 0xfffffffc05057892 */ /* 0x000fe2000f8ef806 */
[C-C-:B--2---:R-:W-:Y:S01]  /*0340*/  SHF.L.U32.HI R0, R15.reuse, 0x5, R15.reuse ;  /* 0x000000050f007819 */ /* 0x144fe2000001060f */
[----:B------:R-:W-:Y:S01]  /*0350*/  STG.E desc[UR8][R2.64], R15 ;  /* 0x0000000f02007986 */ /* 0x000fe2000c101908 */
[----:B------:R-:W-:-:S03]  /*0360*/  SHF.L.U32.HI R6, R15, 0x1, R15 ;  /* 0x000000010f067819 */ /* 0x000fc6000001060f */
[----:B---3--:R-:W-:Y:S01]  /*0370*/  STG.E desc[UR8][R2.64+0x4], R9 ;  /* 0x0000040902007986 */ /* 0x008fe2000c101908 */
[----:B------:R-:W-:-:S03]  /*0380*/  LOP3.LUT R0, R6, R15, R0, 0x78, !PT ;  /* 0x0000000f06007212 */ /* 0x000fc600078e7800 */
[----:B----4-:R2:W-:Y:S01]  /*0390*/  STG.E desc[UR8][R2.64+0x8], R17 ;  /* 0x0000081102007986 */ /* 0x0105e2000c101908 */
        /* <DEDUP_REMOVED lines=11> */
[----:B------:R-:W4:Y:S04]  /*0450*/  LDG.E R9, desc[UR8][R2.64+0x8] ;  /* 0x0000080802097981 */ /* 0x000f28000c1e1900 */
[----:B---3--:R-:W3:Y:S01]  /*0460*/  LDG.E R13, desc[UR8][R2.64+0xc] ;  /* 0x00000c08020d7981 */ /* 0x008ee2000c1e1900 */
[----:B------:R-:W-:-:S04]  /*0470*/  USHF.R.U32.HI UR6, URZ, 0x2, UR7 ;  /* 0x00000002ff067899 */ /* 0x000fc80008011607 */
[----:B------:R-:W-:-:S04]  /*0480*/  ULOP3.LUT UR6, UR6, 0x1, URZ, 0xc0, !UPT ;  /* 0x0000000106067892 */ /* 0x000fc8000f8ec0ff */
[----:B------:R-:W-:Y:S01]  /*0490*/  ULOP3.LUT UR5, UR6, 0xfffffffc, UR5, 0xf8, !UPT ;  /* 0xfffffffc06057892 */ /* 0x000fe2000f8ef805 */
[C-C-:B--2---:R-:W-:Y:S01]  /*04a0*/  SHF.L.U32.HI R0, R17.reuse, 0x5, R17.reuse ;  /* 0x0000000511007819 */ /* 0x144fe20000010611 */
[----:B------:R-:W-:Y:S01]  /*04b0*/  STG.E desc[UR8][R2.64], R17 ;  /* 0x0000001102007986 */ /* 0x000fe2000c101908 */
[----:B------:R-:W-:-:S03]  /*04c0*/  SHF.L.U32.HI R6, R17, 0x1, R17 ;  /* 0x0000000111067819 */ /* 0x000fc60000010611 */
[----:B----4-:R2:W-:Y:S01]  /*04d0*/  STG.E desc[UR8][R2.64+0x4], R9 ;  /* 0x0000040902007986 */ /* 0x0105e2000c101908 */
[----:B------:R-:W-:-:S03]  /*04e0*/  LOP3.LUT R0, R6, R17, R0, 0x78, !PT ;  /* 0x0000001106007212 */ /* 0x000fc600078e7800 */
[----:B---3--:R3:W-:Y:S01]  /*04f0*/  STG.E desc[UR8][R2.64+0x8], R13 ;  /* 0x0000080d02007986 */ /* 0x0087e2000c101908 */
[----:B------:R-:W-:-:S05]  /*0500*/  LOP3.LUT R15, R0, UR5, R15, 0x96, !PT ;  /* 0x00000005000f7c12 */ /* 0x000fca000f8e960f */
[----:B------:R4:W-:Y:S04]  /*0510*/  STG.E desc[UR8][R2.64+0xc], R15 ;  /* 0x00000c0f02007986 */ /* 0x0009e8000c101908 */
[----:B0-----:R-:W2:Y:S04]  /*0520*/  LDG.E R7, desc[UR8][R4.64+0x4] ;  /* 0x0000040804077981 */ /* 0x001ea8000c1e1900 */
[----:B------:R-:W1:Y:S01]  /*0530*/  LDG.E R0, desc[UR8][R4.64] ;  /* 0x0000000804007981 */ /* 0x000e62000c1e1900 */
[----:B--2---:R-:W-:-:S03]  /*0540*/  SHF.L.U32.HI R6, R7, 0x5, R7 ;  /* 0x0000000507067819 */ /* 0x004fc60000010607 */
[----:B------:R0:W-:Y:S01]  /*0550*/  STG.E desc[UR8][R4.64], R7 ;  /* 0x0000000704007986 */ /* 0x0001e2000c101908 */
[----:B------:R-:W-:-:S04]  /*0560*/  SHF.L.U32.HI R8, R7, 0x1, R7 ;  /* 0x0000000107087819 */ /* 0x000fc80000010607 */
[----:B------:R-:W-:-:S04]  /*0570*/  LOP3.LUT R6, R8, R7, R6, 0x78, !PT ;  /* 0x0000000708067212 */ /* 0x000fc800078e7806 */
[----:B-1----:R-:W-:-:S05]  /*0580*/  LOP3.LUT R11, R17, R6, R0, 0x96, !PT ;  /* 0x00000006110b7212 */ /* 0x002fca00078e9600 */
[----:B------:R0:W-:Y:S04]  /*0590*/  STG.E desc[UR8][R4.64+0x4], R11 ;  /* 0x0000040b04007986 */ /* 0x0001e8000c101908 */
[----:B------:R-:W2:Y:S04]  /*05a0*/  LDG.E R9, desc[UR8][R2.64+0x4] ;  /* 0x0000040802097981 */ /* 0x000ea8000c1e1900 */
[----:B---3--:R-:W3:Y:S04]  /*05b0*/  LDG.E R13, desc[UR8][R2.64+0x8] ;  /* 0x00000808020d7981 */ /* 0x008ee8000c1e1900 */
[----:B----4-:R-:W4:Y:S01]  /*05c0*/  LDG.E R15, desc[UR8][R2.64+0xc] ;  /* 0x00000c08020f7981 */ /* 0x010f22000c1e1900 */
[----:B------:R-:W-:-:S02]  /*05d0*/  USHF.R.U32.HI UR6, URZ, 0x3, UR7 ;  /* 0x00000003ff067899 */ /* 0x000fc40008011607 */
[----:B------:R-:W-:Y:S02]  /*05e0*/  UIADD3 UR4, UPT, UPT, UR4, 0x4, URZ ;  /* 0x0000000404047890 */ /* 0x000fe4000fffe0ff */
[----:B------:R-:W-:Y:S02]  /*05f0*/  ULOP3.LUT UR6, UR6, 0x1, URZ, 0xc0, !UPT ;  /* 0x0000000106067892 */ /* 0x000fe4000f8ec0ff */
[----:B------:R-:W-:Y:S02]  /*0600*/  UISETP.NE.AND UP0, UPT, UR4, 0x2c, UPT ;  /* 0x0000002c0400788c */ /* 0x000fe4000bf05270 */
[----:B------:R-:W-:Y:S02]  /*0610*/  ULOP3.LUT UR5, UR6, 0xfffffffc, UR5, 0xf8, !UPT ;  /* 0xfffffffc06057892 */ /* 0x000fe4000f8ef805 */
[----:B------:R-:W-:Y:S02]  /*0620*/  USHF.R.U64 UR7, UR7, 0x4, UR10 ;  /* 0x0000000407077899 */ /* 0x000fe4000800120a */
[----:B------:R-:W-:Y:S01]  /*0630*/  USHF.R.U32.HI UR10, URZ, 0x4, UR10 ;  /* 0x00000004ff0a7899 */ /* 0x000fe2000801160a */
[C-C-:B--2---:R-:W-:Y:S01]  /*0640*/  SHF.L.U32.HI R0, R9.reuse, 0x5, R9.reuse ;  /* 0x0000000509007819 */ /* 0x144fe20000010609 */
[----:B------:R0:W-:Y:S01]  /*0650*/  STG.E desc[UR8][R2.64], R9 ;  /* 0x0000000902007986 */ /* 0x0001e2000c101908 */
[----:B------:R-:W-:-:S03]  /*0660*/  SHF.L.U32.HI R6, R9, 0x1, R9 ;  /* 0x0000000109067819 */ /* 0x000fc60000010609 */
[----:B---3--:R0:W-:Y:S01]  /*0670*/  STG.E desc[UR8][R2.64+0x4], R13 ;  /* 0x0000040d02007986 */ /* 0x0081e2000c101908 */
[----:B------:R-:W-:-:S03]  /*0680*/  LOP3.LUT R0, R6, R9, R0, 0x78, !PT ;  /* 0x0000000906007212 */ /* 0x000fc600078e7800 */
[----:B----4-:R0:W-:Y:S01]  /*0690*/  STG.E desc[UR8][R2.64+0x8], R15 ;  /* 0x0000080f02007986 */ /* 0x0101e2000c101908 */
[----:B------:R-:W-:-:S05]  /*06a0*/  LOP3.LUT R17, R0, UR5, R17, 0x96, !PT ;  /* 0x0000000500117c12 */ /* 0x000fca000f8e9611 */
[----:B------:R0:W-:Y:S01]  /*06b0*/  STG.E desc[UR8][R2.64+0xc], R17 ;  /* 0x00000c1102007986 */ /* 0x0001e2000c101908 */
[----:B------:R-:W-:Y:S05]  /*06c0*/  BRA.U UP0, `(.L_x_3) ;  /* 0xfffffff900907547 */ /* 0x000fea000b83ffff */
[----:B------:R-:W-:Y:S05]  /*06d0*/  EXIT ;  /* 0x000000000000794d */ /* 0x000fea0003800000 */
.L_x_4:
        /* <DEDUP_REMOVED lines=10> */
.L_x_7:


//--------------------- .nv.shared.reserved.0     --------------------------
	.section	.nv.shared.reserved.0,"aw",@nobits
	.weak		__nv_reservedSMEM_offset_0_alias
	.size		__nv_reservedSMEM_offset_0_alias, 0, 64
	.other		__nv_reservedSMEM_offset_0_alias,@"STO_CUDA_RESERVED_SHARED STV_DEFAULT"
__nv_reservedSMEM_offset_0_alias:
	.zero		0
	.zero		64


//--------------------- .nv.constant0._Z5speckPjS_ --------------------------
	.section	.nv.constant0._Z5speckPjS_,"a",@progbits
	.sectionflags	@""
	.align	4
.nv.constant0._Z5speckPjS_:
	.zero		912


//--------------------- .nv.constant0._Z5simonPjS_ --------------------------
	.section	.nv.constant0._Z5simonPjS_,"a",@progbits
	.sectionflags	@""
	.align	4
.nv.constant0._Z5simonPjS_:
	.zero		912


//--------------------- .nv.constant0._Z6simeckPjS_ --------------------------
	.section	.nv.constant0._Z6simeckPjS_,"a",@progbits
	.sectionflags	@""
	.align	4
.nv.constant0._Z6simeckPjS_:
	.zero		912


//--------------------- SYMBOLS --------------------------

	.type		.nv.reservedSmem.offset0,@object
	.size		.nv.reservedSmem.offset0,0x4
